//
// Generated by NVIDIA NVVM Compiler
//
// Compiler Build ID: CL-36424714
// Cuda compilation tools, release 13.0, V13.0.88
// Based on NVVM 20.0.0
//

.version 9.0
.target sm_100
.address_size 64

	// .globl	main_kernel
// _ZZ11main_kernelE15PadInput_shared has been demoted
// _ZZ11main_kernelE13weight_shared has been demoted

.visible .entry main_kernel(
	.param .u64 .ptr .align 1 main_kernel_param_0,
	.param .u64 .ptr .align 1 main_kernel_param_1,
	.param .u64 .ptr .align 1 main_kernel_param_2
)
.maxntid 192
{
	.reg .pred 	%p<31>;
	.reg .b32 	%r<159>;
	.reg .b32 	%f<922>;
	.reg .b64 	%rd<47>;
	// demoted variable
	.shared .align 4 .b8 _ZZ11main_kernelE15PadInput_shared[12288];
	// demoted variable
	.shared .align 4 .b8 _ZZ11main_kernelE13weight_shared[12288];
	ld.param.u64 	%rd8, [main_kernel_param_1];
	ld.param.u64 	%rd9, [main_kernel_param_2];
	cvta.to.global.u64 	%rd1, %rd9;
	cvta.to.global.u64 	%rd2, %rd8;
	mov.u32 	%r1, %ctaid.x;
	mul.hi.u32 	%r45, %r1, 715827883;
	shr.u32 	%r2, %r45, 3;
	mul.lo.s32 	%r46, %r2, 48;
	sub.s32 	%r47, %r1, %r46;
	shr.u32 	%r48, %r47, 2;
	and.b32  	%r49, %r48, 12;
	mov.u32 	%r50, %tid.x;
	shr.u32 	%r3, %r50, 5;
	or.b32  	%r4, %r49, %r3;
	mul.lo.s32 	%r5, %r2, 21504;
	shl.b32 	%r51, %r47, 6;
	and.b32  	%r6, %r51, 3072;
	shl.b32 	%r52, %r50, 3;
	and.b32  	%r7, %r52, 1792;
	shl.b32 	%r53, %r50, 1;
	and.b32  	%r8, %r53, 62;
	or.b32  	%r54, %r5, %r8;
	mov.u32 	%r55, _ZZ11main_kernelE15PadInput_shared;
	add.s32 	%r9, %r55, %r52;
	add.s32 	%r56, %r50, 192;
	shr.u32 	%r10, %r56, 8;
	add.s32 	%r57, %r3, 6;
	and.b32  	%r58, %r57, 7;
	or.b32  	%r11, %r49, %r58;
	add.s32 	%r12, %r49, %r58;
	shl.b32 	%r59, %r57, 8;
	and.b32  	%r60, %r59, 1792;
	add.s32 	%r61, %r54, -3840;
	mad.lo.s32 	%r62, %r10, 3584, %r61;
	add.s32 	%r63, %r62, %r6;
	add.s32 	%r13, %r63, %r60;
	xor.b32  	%r64, %r3, 4;
	or.b32  	%r14, %r49, %r64;
	add.s32 	%r15, %r49, %r64;
	add.s32 	%r65, %r50, 384;
	shr.u32 	%r66, %r65, 8;
	shl.b32 	%r67, %r3, 8;
	xor.b32  	%r68, %r67, 1024;
	mad.lo.s32 	%r69, %r66, 3584, %r61;
	add.s32 	%r70, %r69, %r6;
	add.s32 	%r16, %r70, %r68;
	add.s32 	%r17, %r49, %r3;
	add.s32 	%r71, %r50, 960;
	shr.u32 	%r72, %r71, 8;
	mad.lo.s32 	%r73, %r72, 3584, %r61;
	add.s32 	%r74, %r73, %r6;
	add.s32 	%r18, %r74, %r60;
	add.s32 	%r75, %r50, 1152;
	shr.u32 	%r19, %r75, 8;
	mad.lo.s32 	%r76, %r19, 3584, %r61;
	add.s32 	%r77, %r76, %r6;
	add.s32 	%r20, %r77, %r68;
	shl.b32 	%r78, %r50, 4;
	mov.u32 	%r79, _ZZ11main_kernelE13weight_shared;
	add.s32 	%r21, %r79, %r78;
	shl.b32 	%r80, %r50, 6;
	and.b32  	%r81, %r80, 16128;
	shl.b32 	%r82, %r1, 4;
	and.b32  	%r83, %r82, 240;
	shl.b32 	%r84, %r50, 2;
	and.b32  	%r85, %r84, 12;
	or.b32  	%r86, %r83, %r81;
	or.b32  	%r22, %r86, %r85;
	shl.b32 	%r87, %r50, 8;
	add.s32 	%r88, %r87, 49152;
	and.b32  	%r89, %r88, 65536;
	add.s32 	%r90, %r81, 12288;
	and.b32  	%r91, %r90, 16128;
	or.b32  	%r92, %r85, %r83;
	or.b32  	%r93, %r92, %r89;
	or.b32  	%r23, %r93, %r91;
	add.s32 	%r94, %r87, 98304;
	and.b32  	%r95, %r94, 196608;
	xor.b32  	%r96, %r81, 8192;
	or.b32  	%r97, %r92, %r95;
	or.b32  	%r24, %r97, %r96;
	shr.u32 	%r98, %r50, 4;
	and.b32  	%r25, %r98, 1;
	and.b32  	%r99, %r80, 14336;
	and.b32  	%r100, %r78, 256;
	or.b32  	%r101, %r100, %r99;
	add.s32 	%r26, %r55, %r101;
	and.b32  	%r27, %r50, 15;
	and.b32  	%r102, %r84, 60;
	add.s32 	%r28, %r79, %r102;
	mov.f32 	%f904, 0f00000000;
	mov.b32 	%r157, 0;
	cvt.u64.u32 	%rd17, %r6;
	mov.f32 	%f905, %f904;
$L__BB0_1:
	setp.gt.u32 	%p7, %r17, 12;
	setp.gt.u32 	%p8, %r15, 14;
	setp.eq.s32 	%p9, %r14, 0;
	setp.gt.u32 	%p10, %r12, 14;
	setp.eq.s32 	%p11, %r11, 0;
	setp.eq.s32 	%p12, %r4, 0;
	shl.b32 	%r107, %r157, 1;
	mul.lo.s32 	%r108, %r2, 6;
	or.b32  	%r109, %r107, %r108;
	setp.eq.s32 	%p13, %r109, 0;
	mul.lo.s32 	%r30, %r157, 7168;
	add.s32 	%r110, %r5, %r7;
	add.s32 	%r111, %r110, %r8;
	add.s32 	%r112, %r111, %r6;
	add.s32 	%r113, %r112, %r30;
	add.s32 	%r31, %r113, -3840;
	add.s32 	%r114, %r107, %r108;
	or.b32  	%r115, %r114, %r10;
	setp.eq.s32 	%p14, %r115, 0;
	add.s32 	%r32, %r13, %r30;
	add.s32 	%r33, %r16, %r30;
	add.s32 	%r34, %r18, %r30;
	add.s32 	%r35, %r34, 1;
	add.s32 	%r116, %r107, %r19;
	mul.hi.u32 	%r117, %r116, 1431655766;
	shl.b32 	%r118, %r2, 1;
	add.s32 	%r119, %r118, %r117;
	setp.gt.u32 	%p15, %r119, 4;
	or.pred  	%p16, %p15, %p8;
	or.pred  	%p1, %p16, %p9;
	add.s32 	%r36, %r20, %r30;
	add.s32 	%r120, %r107, 5;
	mul.hi.u32 	%r121, %r120, 1431655766;
	add.s32 	%r122, %r118, %r121;
	setp.gt.u32 	%p17, %r122, 4;
	or.pred  	%p2, %p7, %p17;
	mul.lo.s32 	%r123, %r157, 196608;
	or.b32  	%r37, %r22, %r123;
	add.s32 	%r38, %r23, %r123;
	add.s32 	%r39, %r24, %r123;
	or.pred  	%p3, %p13, %p12;
	or.pred  	%p18, %p14, %p11;
	or.pred  	%p4, %p18, %p10;
	mov.b32 	%r158, 0;
$L__BB0_2:
	bar.sync 	0;
	shl.b32 	%r41, %r158, 6;
	add.s32 	%r124, %r31, %r41;
	mul.wide.s32 	%rd10, %r124, 4;
	add.s64 	%rd3, %rd2, %rd10;
	mov.f32 	%f906, 0f00000000;
	@%p3 bra 	$L__BB0_4;
	ld.global.nc.f32 	%f906, [%rd3];
$L__BB0_4:
	st.shared.f32 	[%r9], %f906;
	mov.f32 	%f907, 0f00000000;
	@%p3 bra 	$L__BB0_6;
	ld.global.nc.f32 	%f907, [%rd3+4];
$L__BB0_6:
	st.shared.f32 	[%r9+4], %f907;
	add.s32 	%r125, %r32, %r41;
	mul.wide.s32 	%rd11, %r125, 4;
	add.s64 	%rd4, %rd2, %rd11;
	mov.f32 	%f908, 0f00000000;
	@%p4 bra 	$L__BB0_8;
	ld.global.nc.f32 	%f908, [%rd4];
$L__BB0_8:
	st.shared.f32 	[%r9+1536], %f908;
	mov.f32 	%f909, 0f00000000;
	@%p4 bra 	$L__BB0_10;
	ld.global.nc.f32 	%f909, [%rd4+4];
$L__BB0_10:
	st.shared.f32 	[%r9+1540], %f909;
	add.s32 	%r126, %r33, %r41;
	mul.wide.s32 	%rd12, %r126, 4;
	add.s64 	%rd5, %rd2, %rd12;
	setp.eq.s32 	%p19, %r14, 0;
	setp.gt.u32 	%p20, %r15, 14;
	or.pred  	%p5, %p19, %p20;
	mov.f32 	%f910, 0f00000000;
	@%p5 bra 	$L__BB0_12;
	ld.global.nc.f32 	%f910, [%rd5];
$L__BB0_12:
	st.shared.f32 	[%r9+3072], %f910;
	mov.f32 	%f911, 0f00000000;
	@%p5 bra 	$L__BB0_14;
	ld.global.nc.f32 	%f911, [%rd5+4];
$L__BB0_14:
	setp.gt.u32 	%p21, %r17, 12;
	st.shared.f32 	[%r9+3076], %f911;
	mov.f32 	%f912, 0f00000000;
	@%p21 bra 	$L__BB0_16;
	add.s32 	%r129, %r124, 7680;
	mul.wide.u32 	%rd13, %r129, 4;
	add.s64 	%rd14, %rd2, %rd13;
	ld.global.nc.f32 	%f912, [%rd14];
$L__BB0_16:
	setp.gt.u32 	%p22, %r17, 12;
	st.shared.f32 	[%r9+4608], %f912;
	mov.f32 	%f913, 0f00000000;
	@%p22 bra 	$L__BB0_18;
	add.s32 	%r131, %r124, 7681;
	mul.wide.u32 	%rd15, %r131, 4;
	add.s64 	%rd16, %rd2, %rd15;
	ld.global.nc.f32 	%f913, [%rd16];
$L__BB0_18:
	setp.eq.s32 	%p23, %r4, 0;
	st.shared.f32 	[%r9+4612], %f913;
	cvt.u64.u32 	%rd18, %r111;
	cvt.u64.u32 	%rd19, %r30;
	add.s64 	%rd20, %rd18, %rd17;
	cvt.u64.u32 	%rd21, %r41;
	add.s64 	%rd22, %rd20, %rd19;
	add.s64 	%rd23, %rd22, %rd21;
	shl.b64 	%rd24, %rd23, 2;
	add.s64 	%rd6, %rd2, %rd24;
	mov.f32 	%f914, 0f00000000;
	@%p23 bra 	$L__BB0_20;
	ld.global.nc.f32 	%f914, [%rd6+27648];
$L__BB0_20:
	setp.eq.s32 	%p24, %r4, 0;
	st.shared.f32 	[%r9+6144], %f914;
	mov.f32 	%f915, 0f00000000;
	@%p24 bra 	$L__BB0_22;
	ld.global.nc.f32 	%f915, [%rd6+27652];
$L__BB0_22:
	st.shared.f32 	[%r9+6148], %f915;
	setp.ne.s32 	%p25, %r11, 0;
	setp.lt.u32 	%p26, %r12, 15;
	and.pred  	%p6, %p25, %p26;
	mov.f32 	%f916, 0f00000000;
	not.pred 	%p27, %p6;
	@%p27 bra 	$L__BB0_24;
	add.s32 	%r135, %r34, %r41;
	mul.wide.u32 	%rd25, %r135, 4;
	add.s64 	%rd26, %rd2, %rd25;
	ld.global.nc.f32 	%f916, [%rd26];
$L__BB0_24:
	st.shared.f32 	[%r9+7680], %f916;
	mov.f32 	%f917, 0f00000000;
	@%p27 bra 	$L__BB0_26;
	add.s32 	%r136, %r35, %r41;
	mul.wide.u32 	%rd27, %r136, 4;
	add.s64 	%rd28, %rd2, %rd27;
	ld.global.nc.f32 	%f917, [%rd28];
$L__BB0_26:
	st.shared.f32 	[%r9+7684], %f917;
	mov.f32 	%f918, 0f00000000;
	@%p1 bra 	$L__BB0_28;
	add.s32 	%r137, %r36, %r41;
	mul.wide.u32 	%rd29, %r137, 4;
	add.s64 	%rd30, %rd2, %rd29;
	ld.global.nc.f32 	%f918, [%rd30];
$L__BB0_28:
	st.shared.f32 	[%r9+9216], %f918;
	mov.f32 	%f919, 0f00000000;
	@%p1 bra 	$L__BB0_30;
	add.s32 	%r138, %r36, %r41;
	add.s32 	%r139, %r138, 1;
	mul.wide.u32 	%rd31, %r139, 4;
	add.s64 	%rd32, %rd2, %rd31;
	ld.global.nc.f32 	%f919, [%rd32];
$L__BB0_30:
	st.shared.f32 	[%r9+9220], %f919;
	mov.f32 	%f920, 0f00000000;
	@%p2 bra 	$L__BB0_32;
	add.s32 	%r141, %r124, 18432;
	mul.wide.u32 	%rd33, %r141, 4;
	add.s64 	%rd34, %rd2, %rd33;
	ld.global.nc.f32 	%f920, [%rd34];
$L__BB0_32:
	st.shared.f32 	[%r9+10752], %f920;
	mov.f32 	%f921, 0f00000000;
	@%p2 bra 	$L__BB0_34;
	add.s32 	%r143, %r124, 18433;
	mul.wide.u32 	%rd35, %r143, 4;
	add.s64 	%rd36, %rd2, %rd35;
	ld.global.nc.f32 	%f921, [%rd36];
$L__BB0_34:
	st.shared.f32 	[%r9+10756], %f921;
	shl.b32 	%r144, %r158, 14;
	add.s32 	%r145, %r37, %r144;
	mul.wide.u32 	%rd37, %r145, 4;
	add.s64 	%rd38, %rd1, %rd37;
	ld.global.nc.v4.f32 	{%f56, %f57, %f58, %f59}, [%rd38];
	st.shared.v4.f32 	[%r21], {%f56, %f57, %f58, %f59};
	add.s32 	%r146, %r38, %r144;
	mul.wide.u32 	%rd39, %r146, 4;
	add.s64 	%rd40, %rd1, %rd39;
	ld.global.nc.v4.f32 	{%f60, %f61, %f62, %f63}, [%rd40];
	st.shared.v4.f32 	[%r21+3072], {%f60, %f61, %f62, %f63};
	add.s32 	%r147, %r39, %r144;
	mul.wide.u32 	%rd41, %r147, 4;
	add.s64 	%rd42, %rd1, %rd41;
	ld.global.nc.v4.f32 	{%f64, %f65, %f66, %f67}, [%rd42];
	st.shared.v4.f32 	[%r21+6144], {%f64, %f65, %f66, %f67};
	ld.global.nc.v4.f32 	{%f68, %f69, %f70, %f71}, [%rd38+540672];
	st.shared.v4.f32 	[%r21+9216], {%f68, %f69, %f70, %f71};
	bar.sync 	0;
	ld.shared.f32 	%f72, [%r26];
	ld.shared.f32 	%f73, [%r28];
	fma.rn.f32 	%f74, %f72, %f73, %f904;
	ld.shared.f32 	%f75, [%r26+512];
	fma.rn.f32 	%f76, %f73, %f75, %f905;
	ld.shared.f32 	%f77, [%r26+4];
	ld.shared.f32 	%f78, [%r28+64];
	fma.rn.f32 	%f79, %f77, %f78, %f74;
	ld.shared.f32 	%f80, [%r26+516];
	fma.rn.f32 	%f81, %f78, %f80, %f76;
	ld.shared.f32 	%f82, [%r26+8];
	ld.shared.f32 	%f83, [%r28+128];
	fma.rn.f32 	%f84, %f82, %f83, %f79;
	ld.shared.f32 	%f85, [%r26+520];
	fma.rn.f32 	%f86, %f83, %f85, %f81;
	ld.shared.f32 	%f87, [%r26+12];
	ld.shared.f32 	%f88, [%r28+192];
	fma.rn.f32 	%f89, %f87, %f88, %f84;
	ld.shared.f32 	%f90, [%r26+524];
	fma.rn.f32 	%f91, %f88, %f90, %f86;
	ld.shared.f32 	%f92, [%r26+16];
	ld.shared.f32 	%f93, [%r28+256];
	fma.rn.f32 	%f94, %f92, %f93, %f89;
	ld.shared.f32 	%f95, [%r26+528];
	fma.rn.f32 	%f96, %f93, %f95, %f91;
	ld.shared.f32 	%f97, [%r26+20];
	ld.shared.f32 	%f98, [%r28+320];
	fma.rn.f32 	%f99, %f97, %f98, %f94;
	ld.shared.f32 	%f100, [%r26+532];
	fma.rn.f32 	%f101, %f98, %f100, %f96;
	ld.shared.f32 	%f102, [%r26+24];
	ld.shared.f32 	%f103, [%r28+384];
	fma.rn.f32 	%f104, %f102, %f103, %f99;
	ld.shared.f32 	%f105, [%r26+536];
	fma.rn.f32 	%f106, %f103, %f105, %f101;
	ld.shared.f32 	%f107, [%r26+28];
	ld.shared.f32 	%f108, [%r28+448];
	fma.rn.f32 	%f109, %f107, %f108, %f104;
	ld.shared.f32 	%f110, [%r26+540];
	fma.rn.f32 	%f111, %f108, %f110, %f106;
	ld.shared.f32 	%f112, [%r26+32];
	ld.shared.f32 	%f113, [%r28+512];
	fma.rn.f32 	%f114, %f112, %f113, %f109;
	ld.shared.f32 	%f115, [%r26+544];
	fma.rn.f32 	%f116, %f113, %f115, %f111;
	ld.shared.f32 	%f117, [%r26+36];
	ld.shared.f32 	%f118, [%r28+576];
	fma.rn.f32 	%f119, %f117, %f118, %f114;
	ld.shared.f32 	%f120, [%r26+548];
	fma.rn.f32 	%f121, %f118, %f120, %f116;
	ld.shared.f32 	%f122, [%r26+40];
	ld.shared.f32 	%f123, [%r28+640];
	fma.rn.f32 	%f124, %f122, %f123, %f119;
	ld.shared.f32 	%f125, [%r26+552];
	fma.rn.f32 	%f126, %f123, %f125, %f121;
	ld.shared.f32 	%f127, [%r26+44];
	ld.shared.f32 	%f128, [%r28+704];
	fma.rn.f32 	%f129, %f127, %f128, %f124;
	ld.shared.f32 	%f130, [%r26+556];
	fma.rn.f32 	%f131, %f128, %f130, %f126;
	ld.shared.f32 	%f132, [%r26+48];
	ld.shared.f32 	%f133, [%r28+768];
	fma.rn.f32 	%f134, %f132, %f133, %f129;
	ld.shared.f32 	%f135, [%r26+560];
	fma.rn.f32 	%f136, %f133, %f135, %f131;
	ld.shared.f32 	%f137, [%r26+52];
	ld.shared.f32 	%f138, [%r28+832];
	fma.rn.f32 	%f139, %f137, %f138, %f134;
	ld.shared.f32 	%f140, [%r26+564];
	fma.rn.f32 	%f141, %f138, %f140, %f136;
	ld.shared.f32 	%f142, [%r26+56];
	ld.shared.f32 	%f143, [%r28+896];
	fma.rn.f32 	%f144, %f142, %f143, %f139;
	ld.shared.f32 	%f145, [%r26+568];
	fma.rn.f32 	%f146, %f143, %f145, %f141;
	ld.shared.f32 	%f147, [%r26+60];
	ld.shared.f32 	%f148, [%r28+960];
	fma.rn.f32 	%f149, %f147, %f148, %f144;
	ld.shared.f32 	%f150, [%r26+572];
	fma.rn.f32 	%f151, %f148, %f150, %f146;
	ld.shared.f32 	%f152, [%r26+64];
	ld.shared.f32 	%f153, [%r28+1024];
	fma.rn.f32 	%f154, %f152, %f153, %f149;
	ld.shared.f32 	%f155, [%r26+576];
	fma.rn.f32 	%f156, %f153, %f155, %f151;
	ld.shared.f32 	%f157, [%r26+68];
	ld.shared.f32 	%f158, [%r28+1088];
	fma.rn.f32 	%f159, %f157, %f158, %f154;
	ld.shared.f32 	%f160, [%r26+580];
	fma.rn.f32 	%f161, %f158, %f160, %f156;
	ld.shared.f32 	%f162, [%r26+72];
	ld.shared.f32 	%f163, [%r28+1152];
	fma.rn.f32 	%f164, %f162, %f163, %f159;
	ld.shared.f32 	%f165, [%r26+584];
	fma.rn.f32 	%f166, %f163, %f165, %f161;
	ld.shared.f32 	%f167, [%r26+76];
	ld.shared.f32 	%f168, [%r28+1216];
	fma.rn.f32 	%f169, %f167, %f168, %f164;
	ld.shared.f32 	%f170, [%r26+588];
	fma.rn.f32 	%f171, %f168, %f170, %f166;
	ld.shared.f32 	%f172, [%r26+80];
	ld.shared.f32 	%f173, [%r28+1280];
	fma.rn.f32 	%f174, %f172, %f173, %f169;
	ld.shared.f32 	%f175, [%r26+592];
	fma.rn.f32 	%f176, %f173, %f175, %f171;
	ld.shared.f32 	%f177, [%r26+84];
	ld.shared.f32 	%f178, [%r28+1344];
	fma.rn.f32 	%f179, %f177, %f178, %f174;
	ld.shared.f32 	%f180, [%r26+596];
	fma.rn.f32 	%f181, %f178, %f180, %f176;
	ld.shared.f32 	%f182, [%r26+88];
	ld.shared.f32 	%f183, [%r28+1408];
	fma.rn.f32 	%f184, %f182, %f183, %f179;
	ld.shared.f32 	%f185, [%r26+600];
	fma.rn.f32 	%f186, %f183, %f185, %f181;
	ld.shared.f32 	%f187, [%r26+92];
	ld.shared.f32 	%f188, [%r28+1472];
	fma.rn.f32 	%f189, %f187, %f188, %f184;
	ld.shared.f32 	%f190, [%r26+604];
	fma.rn.f32 	%f191, %f188, %f190, %f186;
	ld.shared.f32 	%f192, [%r26+96];
	ld.shared.f32 	%f193, [%r28+1536];
	fma.rn.f32 	%f194, %f192, %f193, %f189;
	ld.shared.f32 	%f195, [%r26+608];
	fma.rn.f32 	%f196, %f193, %f195, %f191;
	ld.shared.f32 	%f197, [%r26+100];
	ld.shared.f32 	%f198, [%r28+1600];
	fma.rn.f32 	%f199, %f197, %f198, %f194;
	ld.shared.f32 	%f200, [%r26+612];
	fma.rn.f32 	%f201, %f198, %f200, %f196;
	ld.shared.f32 	%f202, [%r26+104];
	ld.shared.f32 	%f203, [%r28+1664];
	fma.rn.f32 	%f204, %f202, %f203, %f199;
	ld.shared.f32 	%f205, [%r26+616];
	fma.rn.f32 	%f206, %f203, %f205, %f201;
	ld.shared.f32 	%f207, [%r26+108];
	ld.shared.f32 	%f208, [%r28+1728];
	fma.rn.f32 	%f209, %f207, %f208, %f204;
	ld.shared.f32 	%f210, [%r26+620];
	fma.rn.f32 	%f211, %f208, %f210, %f206;
	ld.shared.f32 	%f212, [%r26+112];
	ld.shared.f32 	%f213, [%r28+1792];
	fma.rn.f32 	%f214, %f212, %f213, %f209;
	ld.shared.f32 	%f215, [%r26+624];
	fma.rn.f32 	%f216, %f213, %f215, %f211;
	ld.shared.f32 	%f217, [%r26+116];
	ld.shared.f32 	%f218, [%r28+1856];
	fma.rn.f32 	%f219, %f217, %f218, %f214;
	ld.shared.f32 	%f220, [%r26+628];
	fma.rn.f32 	%f221, %f218, %f220, %f216;
	ld.shared.f32 	%f222, [%r26+120];
	ld.shared.f32 	%f223, [%r28+1920];
	fma.rn.f32 	%f224, %f222, %f223, %f219;
	ld.shared.f32 	%f225, [%r26+632];
	fma.rn.f32 	%f226, %f223, %f225, %f221;
	ld.shared.f32 	%f227, [%r26+124];
	ld.shared.f32 	%f228, [%r28+1984];
	fma.rn.f32 	%f229, %f227, %f228, %f224;
	ld.shared.f32 	%f230, [%r26+636];
	fma.rn.f32 	%f231, %f228, %f230, %f226;
	ld.shared.f32 	%f232, [%r26+128];
	ld.shared.f32 	%f233, [%r28+2048];
	fma.rn.f32 	%f234, %f232, %f233, %f229;
	ld.shared.f32 	%f235, [%r26+640];
	fma.rn.f32 	%f236, %f233, %f235, %f231;
	ld.shared.f32 	%f237, [%r26+132];
	ld.shared.f32 	%f238, [%r28+2112];
	fma.rn.f32 	%f239, %f237, %f238, %f234;
	ld.shared.f32 	%f240, [%r26+644];
	fma.rn.f32 	%f241, %f238, %f240, %f236;
	ld.shared.f32 	%f242, [%r26+136];
	ld.shared.f32 	%f243, [%r28+2176];
	fma.rn.f32 	%f244, %f242, %f243, %f239;
	ld.shared.f32 	%f245, [%r26+648];
	fma.rn.f32 	%f246, %f243, %f245, %f241;
	ld.shared.f32 	%f247, [%r26+140];
	ld.shared.f32 	%f248, [%r28+2240];
	fma.rn.f32 	%f249, %f247, %f248, %f244;
	ld.shared.f32 	%f250, [%r26+652];
	fma.rn.f32 	%f251, %f248, %f250, %f246;
	ld.shared.f32 	%f252, [%r26+144];
	ld.shared.f32 	%f253, [%r28+2304];
	fma.rn.f32 	%f254, %f252, %f253, %f249;
	ld.shared.f32 	%f255, [%r26+656];
	fma.rn.f32 	%f256, %f253, %f255, %f251;
	ld.shared.f32 	%f257, [%r26+148];
	ld.shared.f32 	%f258, [%r28+2368];
	fma.rn.f32 	%f259, %f257, %f258, %f254;
	ld.shared.f32 	%f260, [%r26+660];
	fma.rn.f32 	%f261, %f258, %f260, %f256;
	ld.shared.f32 	%f262, [%r26+152];
	ld.shared.f32 	%f263, [%r28+2432];
	fma.rn.f32 	%f264, %f262, %f263, %f259;
	ld.shared.f32 	%f265, [%r26+664];
	fma.rn.f32 	%f266, %f263, %f265, %f261;
	ld.shared.f32 	%f267, [%r26+156];
	ld.shared.f32 	%f268, [%r28+2496];
	fma.rn.f32 	%f269, %f267, %f268, %f264;
	ld.shared.f32 	%f270, [%r26+668];
	fma.rn.f32 	%f271, %f268, %f270, %f266;
	ld.shared.f32 	%f272, [%r26+160];
	ld.shared.f32 	%f273, [%r28+2560];
	fma.rn.f32 	%f274, %f272, %f273, %f269;
	ld.shared.f32 	%f275, [%r26+672];
	fma.rn.f32 	%f276, %f273, %f275, %f271;
	ld.shared.f32 	%f277, [%r26+164];
	ld.shared.f32 	%f278, [%r28+2624];
	fma.rn.f32 	%f279, %f277, %f278, %f274;
	ld.shared.f32 	%f280, [%r26+676];
	fma.rn.f32 	%f281, %f278, %f280, %f276;
	ld.shared.f32 	%f282, [%r26+168];
	ld.shared.f32 	%f283, [%r28+2688];
	fma.rn.f32 	%f284, %f282, %f283, %f279;
	ld.shared.f32 	%f285, [%r26+680];
	fma.rn.f32 	%f286, %f283, %f285, %f281;
	ld.shared.f32 	%f287, [%r26+172];
	ld.shared.f32 	%f288, [%r28+2752];
	fma.rn.f32 	%f289, %f287, %f288, %f284;
	ld.shared.f32 	%f290, [%r26+684];
	fma.rn.f32 	%f291, %f288, %f290, %f286;
	ld.shared.f32 	%f292, [%r26+176];
	ld.shared.f32 	%f293, [%r28+2816];
	fma.rn.f32 	%f294, %f292, %f293, %f289;
	ld.shared.f32 	%f295, [%r26+688];
	fma.rn.f32 	%f296, %f293, %f295, %f291;
	ld.shared.f32 	%f297, [%r26+180];
	ld.shared.f32 	%f298, [%r28+2880];
	fma.rn.f32 	%f299, %f297, %f298, %f294;
	ld.shared.f32 	%f300, [%r26+692];
	fma.rn.f32 	%f301, %f298, %f300, %f296;
	ld.shared.f32 	%f302, [%r26+184];
	ld.shared.f32 	%f303, [%r28+2944];
	fma.rn.f32 	%f304, %f302, %f303, %f299;
	ld.shared.f32 	%f305, [%r26+696];
	fma.rn.f32 	%f306, %f303, %f305, %f301;
	ld.shared.f32 	%f307, [%r26+188];
	ld.shared.f32 	%f308, [%r28+3008];
	fma.rn.f32 	%f309, %f307, %f308, %f304;
	ld.shared.f32 	%f310, [%r26+700];
	fma.rn.f32 	%f311, %f308, %f310, %f306;
	ld.shared.f32 	%f312, [%r26+192];
	ld.shared.f32 	%f313, [%r28+3072];
	fma.rn.f32 	%f314, %f312, %f313, %f309;
	ld.shared.f32 	%f315, [%r26+704];
	fma.rn.f32 	%f316, %f313, %f315, %f311;
	ld.shared.f32 	%f317, [%r26+196];
	ld.shared.f32 	%f318, [%r28+3136];
	fma.rn.f32 	%f319, %f317, %f318, %f314;
	ld.shared.f32 	%f320, [%r26+708];
	fma.rn.f32 	%f321, %f318, %f320, %f316;
	ld.shared.f32 	%f322, [%r26+200];
	ld.shared.f32 	%f323, [%r28+3200];
	fma.rn.f32 	%f324, %f322, %f323, %f319;
	ld.shared.f32 	%f325, [%r26+712];
	fma.rn.f32 	%f326, %f323, %f325, %f321;
	ld.shared.f32 	%f327, [%r26+204];
	ld.shared.f32 	%f328, [%r28+3264];
	fma.rn.f32 	%f329, %f327, %f328, %f324;
	ld.shared.f32 	%f330, [%r26+716];
	fma.rn.f32 	%f331, %f328, %f330, %f326;
	ld.shared.f32 	%f332, [%r26+208];
	ld.shared.f32 	%f333, [%r28+3328];
	fma.rn.f32 	%f334, %f332, %f333, %f329;
	ld.shared.f32 	%f335, [%r26+720];
	fma.rn.f32 	%f336, %f333, %f335, %f331;
	ld.shared.f32 	%f337, [%r26+212];
	ld.shared.f32 	%f338, [%r28+3392];
	fma.rn.f32 	%f339, %f337, %f338, %f334;
	ld.shared.f32 	%f340, [%r26+724];
	fma.rn.f32 	%f341, %f338, %f340, %f336;
	ld.shared.f32 	%f342, [%r26+216];
	ld.shared.f32 	%f343, [%r28+3456];
	fma.rn.f32 	%f344, %f342, %f343, %f339;
	ld.shared.f32 	%f345, [%r26+728];
	fma.rn.f32 	%f346, %f343, %f345, %f341;
	ld.shared.f32 	%f347, [%r26+220];
	ld.shared.f32 	%f348, [%r28+3520];
	fma.rn.f32 	%f349, %f347, %f348, %f344;
	ld.shared.f32 	%f350, [%r26+732];
	fma.rn.f32 	%f351, %f348, %f350, %f346;
	ld.shared.f32 	%f352, [%r26+224];
	ld.shared.f32 	%f353, [%r28+3584];
	fma.rn.f32 	%f354, %f352, %f353, %f349;
	ld.shared.f32 	%f355, [%r26+736];
	fma.rn.f32 	%f356, %f353, %f355, %f351;
	ld.shared.f32 	%f357, [%r26+228];
	ld.shared.f32 	%f358, [%r28+3648];
	fma.rn.f32 	%f359, %f357, %f358, %f354;
	ld.shared.f32 	%f360, [%r26+740];
	fma.rn.f32 	%f361, %f358, %f360, %f356;
	ld.shared.f32 	%f362, [%r26+232];
	ld.shared.f32 	%f363, [%r28+3712];
	fma.rn.f32 	%f364, %f362, %f363, %f359;
	ld.shared.f32 	%f365, [%r26+744];
	fma.rn.f32 	%f366, %f363, %f365, %f361;
	ld.shared.f32 	%f367, [%r26+236];
	ld.shared.f32 	%f368, [%r28+3776];
	fma.rn.f32 	%f369, %f367, %f368, %f364;
	ld.shared.f32 	%f370, [%r26+748];
	fma.rn.f32 	%f371, %f368, %f370, %f366;
	ld.shared.f32 	%f372, [%r26+240];
	ld.shared.f32 	%f373, [%r28+3840];
	fma.rn.f32 	%f374, %f372, %f373, %f369;
	ld.shared.f32 	%f375, [%r26+752];
	fma.rn.f32 	%f376, %f373, %f375, %f371;
	ld.shared.f32 	%f377, [%r26+244];
	ld.shared.f32 	%f378, [%r28+3904];
	fma.rn.f32 	%f379, %f377, %f378, %f374;
	ld.shared.f32 	%f380, [%r26+756];
	fma.rn.f32 	%f381, %f378, %f380, %f376;
	ld.shared.f32 	%f382, [%r26+248];
	ld.shared.f32 	%f383, [%r28+3968];
	fma.rn.f32 	%f384, %f382, %f383, %f379;
	ld.shared.f32 	%f385, [%r26+760];
	fma.rn.f32 	%f386, %f383, %f385, %f381;
	ld.shared.f32 	%f387, [%r26+252];
	ld.shared.f32 	%f388, [%r28+4032];
	fma.rn.f32 	%f389, %f387, %f388, %f384;
	ld.shared.f32 	%f390, [%r26+764];
	fma.rn.f32 	%f391, %f388, %f390, %f386;
	ld.shared.f32 	%f392, [%r28+4096];
	fma.rn.f32 	%f393, %f75, %f392, %f389;
	ld.shared.f32 	%f394, [%r26+1024];
	fma.rn.f32 	%f395, %f392, %f394, %f391;
	ld.shared.f32 	%f396, [%r28+4160];
	fma.rn.f32 	%f397, %f80, %f396, %f393;
	ld.shared.f32 	%f398, [%r26+1028];
	fma.rn.f32 	%f399, %f396, %f398, %f395;
	ld.shared.f32 	%f400, [%r28+4224];
	fma.rn.f32 	%f401, %f85, %f400, %f397;
	ld.shared.f32 	%f402, [%r26+1032];
	fma.rn.f32 	%f403, %f400, %f402, %f399;
	ld.shared.f32 	%f404, [%r28+4288];
	fma.rn.f32 	%f405, %f90, %f404, %f401;
	ld.shared.f32 	%f406, [%r26+1036];
	fma.rn.f32 	%f407, %f404, %f406, %f403;
	ld.shared.f32 	%f408, [%r28+4352];
	fma.rn.f32 	%f409, %f95, %f408, %f405;
	ld.shared.f32 	%f410, [%r26+1040];
	fma.rn.f32 	%f411, %f408, %f410, %f407;
	ld.shared.f32 	%f412, [%r28+4416];
	fma.rn.f32 	%f413, %f100, %f412, %f409;
	ld.shared.f32 	%f414, [%r26+1044];
	fma.rn.f32 	%f415, %f412, %f414, %f411;
	ld.shared.f32 	%f416, [%r28+4480];
	fma.rn.f32 	%f417, %f105, %f416, %f413;
	ld.shared.f32 	%f418, [%r26+1048];
	fma.rn.f32 	%f419, %f416, %f418, %f415;
	ld.shared.f32 	%f420, [%r28+4544];
	fma.rn.f32 	%f421, %f110, %f420, %f417;
	ld.shared.f32 	%f422, [%r26+1052];
	fma.rn.f32 	%f423, %f420, %f422, %f419;
	ld.shared.f32 	%f424, [%r28+4608];
	fma.rn.f32 	%f425, %f115, %f424, %f421;
	ld.shared.f32 	%f426, [%r26+1056];
	fma.rn.f32 	%f427, %f424, %f426, %f423;
	ld.shared.f32 	%f428, [%r28+4672];
	fma.rn.f32 	%f429, %f120, %f428, %f425;
	ld.shared.f32 	%f430, [%r26+1060];
	fma.rn.f32 	%f431, %f428, %f430, %f427;
	ld.shared.f32 	%f432, [%r28+4736];
	fma.rn.f32 	%f433, %f125, %f432, %f429;
	ld.shared.f32 	%f434, [%r26+1064];
	fma.rn.f32 	%f435, %f432, %f434, %f431;
	ld.shared.f32 	%f436, [%r28+4800];
	fma.rn.f32 	%f437, %f130, %f436, %f433;
	ld.shared.f32 	%f438, [%r26+1068];
	fma.rn.f32 	%f439, %f436, %f438, %f435;
	ld.shared.f32 	%f440, [%r28+4864];
	fma.rn.f32 	%f441, %f135, %f440, %f437;
	ld.shared.f32 	%f442, [%r26+1072];
	fma.rn.f32 	%f443, %f440, %f442, %f439;
	ld.shared.f32 	%f444, [%r28+4928];
	fma.rn.f32 	%f445, %f140, %f444, %f441;
	ld.shared.f32 	%f446, [%r26+1076];
	fma.rn.f32 	%f447, %f444, %f446, %f443;
	ld.shared.f32 	%f448, [%r28+4992];
	fma.rn.f32 	%f449, %f145, %f448, %f445;
	ld.shared.f32 	%f450, [%r26+1080];
	fma.rn.f32 	%f451, %f448, %f450, %f447;
	ld.shared.f32 	%f452, [%r28+5056];
	fma.rn.f32 	%f453, %f150, %f452, %f449;
	ld.shared.f32 	%f454, [%r26+1084];
	fma.rn.f32 	%f455, %f452, %f454, %f451;
	ld.shared.f32 	%f456, [%r28+5120];
	fma.rn.f32 	%f457, %f155, %f456, %f453;
	ld.shared.f32 	%f458, [%r26+1088];
	fma.rn.f32 	%f459, %f456, %f458, %f455;
	ld.shared.f32 	%f460, [%r28+5184];
	fma.rn.f32 	%f461, %f160, %f460, %f457;
	ld.shared.f32 	%f462, [%r26+1092];
	fma.rn.f32 	%f463, %f460, %f462, %f459;
	ld.shared.f32 	%f464, [%r28+5248];
	fma.rn.f32 	%f465, %f165, %f464, %f461;
	ld.shared.f32 	%f466, [%r26+1096];
	fma.rn.f32 	%f467, %f464, %f466, %f463;
	ld.shared.f32 	%f468, [%r28+5312];
	fma.rn.f32 	%f469, %f170, %f468, %f465;
	ld.shared.f32 	%f470, [%r26+1100];
	fma.rn.f32 	%f471, %f468, %f470, %f467;
	ld.shared.f32 	%f472, [%r28+5376];
	fma.rn.f32 	%f473, %f175, %f472, %f469;
	ld.shared.f32 	%f474, [%r26+1104];
	fma.rn.f32 	%f475, %f472, %f474, %f471;
	ld.shared.f32 	%f476, [%r28+5440];
	fma.rn.f32 	%f477, %f180, %f476, %f473;
	ld.shared.f32 	%f478, [%r26+1108];
	fma.rn.f32 	%f479, %f476, %f478, %f475;
	ld.shared.f32 	%f480, [%r28+5504];
	fma.rn.f32 	%f481, %f185, %f480, %f477;
	ld.shared.f32 	%f482, [%r26+1112];
	fma.rn.f32 	%f483, %f480, %f482, %f479;
	ld.shared.f32 	%f484, [%r28+5568];
	fma.rn.f32 	%f485, %f190, %f484, %f481;
	ld.shared.f32 	%f486, [%r26+1116];
	fma.rn.f32 	%f487, %f484, %f486, %f483;
	ld.shared.f32 	%f488, [%r28+5632];
	fma.rn.f32 	%f489, %f195, %f488, %f485;
	ld.shared.f32 	%f490, [%r26+1120];
	fma.rn.f32 	%f491, %f488, %f490, %f487;
	ld.shared.f32 	%f492, [%r28+5696];
	fma.rn.f32 	%f493, %f200, %f492, %f489;
	ld.shared.f32 	%f494, [%r26+1124];
	fma.rn.f32 	%f495, %f492, %f494, %f491;
	ld.shared.f32 	%f496, [%r28+5760];
	fma.rn.f32 	%f497, %f205, %f496, %f493;
	ld.shared.f32 	%f498, [%r26+1128];
	fma.rn.f32 	%f499, %f496, %f498, %f495;
	ld.shared.f32 	%f500, [%r28+5824];
	fma.rn.f32 	%f501, %f210, %f500, %f497;
	ld.shared.f32 	%f502, [%r26+1132];
	fma.rn.f32 	%f503, %f500, %f502, %f499;
	ld.shared.f32 	%f504, [%r28+5888];
	fma.rn.f32 	%f505, %f215, %f504, %f501;
	ld.shared.f32 	%f506, [%r26+1136];
	fma.rn.f32 	%f507, %f504, %f506, %f503;
	ld.shared.f32 	%f508, [%r28+5952];
	fma.rn.f32 	%f509, %f220, %f508, %f505;
	ld.shared.f32 	%f510, [%r26+1140];
	fma.rn.f32 	%f511, %f508, %f510, %f507;
	ld.shared.f32 	%f512, [%r28+6016];
	fma.rn.f32 	%f513, %f225, %f512, %f509;
	ld.shared.f32 	%f514, [%r26+1144];
	fma.rn.f32 	%f515, %f512, %f514, %f511;
	ld.shared.f32 	%f516, [%r28+6080];
	fma.rn.f32 	%f517, %f230, %f516, %f513;
	ld.shared.f32 	%f518, [%r26+1148];
	fma.rn.f32 	%f519, %f516, %f518, %f515;
	ld.shared.f32 	%f520, [%r28+6144];
	fma.rn.f32 	%f521, %f235, %f520, %f517;
	ld.shared.f32 	%f522, [%r26+1152];
	fma.rn.f32 	%f523, %f520, %f522, %f519;
	ld.shared.f32 	%f524, [%r28+6208];
	fma.rn.f32 	%f525, %f240, %f524, %f521;
	ld.shared.f32 	%f526, [%r26+1156];
	fma.rn.f32 	%f527, %f524, %f526, %f523;
	ld.shared.f32 	%f528, [%r28+6272];
	fma.rn.f32 	%f529, %f245, %f528, %f525;
	ld.shared.f32 	%f530, [%r26+1160];
	fma.rn.f32 	%f531, %f528, %f530, %f527;
	ld.shared.f32 	%f532, [%r28+6336];
	fma.rn.f32 	%f533, %f250, %f532, %f529;
	ld.shared.f32 	%f534, [%r26+1164];
	fma.rn.f32 	%f535, %f532, %f534, %f531;
	ld.shared.f32 	%f536, [%r28+6400];
	fma.rn.f32 	%f537, %f255, %f536, %f533;
	ld.shared.f32 	%f538, [%r26+1168];
	fma.rn.f32 	%f539, %f536, %f538, %f535;
	ld.shared.f32 	%f540, [%r28+6464];
	fma.rn.f32 	%f541, %f260, %f540, %f537;
	ld.shared.f32 	%f542, [%r26+1172];
	fma.rn.f32 	%f543, %f540, %f542, %f539;
	ld.shared.f32 	%f544, [%r28+6528];
	fma.rn.f32 	%f545, %f265, %f544, %f541;
	ld.shared.f32 	%f546, [%r26+1176];
	fma.rn.f32 	%f547, %f544, %f546, %f543;
	ld.shared.f32 	%f548, [%r28+6592];
	fma.rn.f32 	%f549, %f270, %f548, %f545;
	ld.shared.f32 	%f550, [%r26+1180];
	fma.rn.f32 	%f551, %f548, %f550, %f547;
	ld.shared.f32 	%f552, [%r28+6656];
	fma.rn.f32 	%f553, %f275, %f552, %f549;
	ld.shared.f32 	%f554, [%r26+1184];
	fma.rn.f32 	%f555, %f552, %f554, %f551;
	ld.shared.f32 	%f556, [%r28+6720];
	fma.rn.f32 	%f557, %f280, %f556, %f553;
	ld.shared.f32 	%f558, [%r26+1188];
	fma.rn.f32 	%f559, %f556, %f558, %f555;
	ld.shared.f32 	%f560, [%r28+6784];
	fma.rn.f32 	%f561, %f285, %f560, %f557;
	ld.shared.f32 	%f562, [%r26+1192];
	fma.rn.f32 	%f563, %f560, %f562, %f559;
	ld.shared.f32 	%f564, [%r28+6848];
	fma.rn.f32 	%f565, %f290, %f564, %f561;
	ld.shared.f32 	%f566, [%r26+1196];
	fma.rn.f32 	%f567, %f564, %f566, %f563;
	ld.shared.f32 	%f568, [%r28+6912];
	fma.rn.f32 	%f569, %f295, %f568, %f565;
	ld.shared.f32 	%f570, [%r26+1200];
	fma.rn.f32 	%f571, %f568, %f570, %f567;
	ld.shared.f32 	%f572, [%r28+6976];
	fma.rn.f32 	%f573, %f300, %f572, %f569;
	ld.shared.f32 	%f574, [%r26+1204];
	fma.rn.f32 	%f575, %f572, %f574, %f571;
	ld.shared.f32 	%f576, [%r28+7040];
	fma.rn.f32 	%f577, %f305, %f576, %f573;
	ld.shared.f32 	%f578, [%r26+1208];
	fma.rn.f32 	%f579, %f576, %f578, %f575;
	ld.shared.f32 	%f580, [%r28+7104];
	fma.rn.f32 	%f581, %f310, %f580, %f577;
	ld.shared.f32 	%f582, [%r26+1212];
	fma.rn.f32 	%f583, %f580, %f582, %f579;
	ld.shared.f32 	%f584, [%r28+7168];
	fma.rn.f32 	%f585, %f315, %f584, %f581;
	ld.shared.f32 	%f586, [%r26+1216];
	fma.rn.f32 	%f587, %f584, %f586, %f583;
	ld.shared.f32 	%f588, [%r28+7232];
	fma.rn.f32 	%f589, %f320, %f588, %f585;
	ld.shared.f32 	%f590, [%r26+1220];
	fma.rn.f32 	%f591, %f588, %f590, %f587;
	ld.shared.f32 	%f592, [%r28+7296];
	fma.rn.f32 	%f593, %f325, %f592, %f589;
	ld.shared.f32 	%f594, [%r26+1224];
	fma.rn.f32 	%f595, %f592, %f594, %f591;
	ld.shared.f32 	%f596, [%r28+7360];
	fma.rn.f32 	%f597, %f330, %f596, %f593;
	ld.shared.f32 	%f598, [%r26+1228];
	fma.rn.f32 	%f599, %f596, %f598, %f595;
	ld.shared.f32 	%f600, [%r28+7424];
	fma.rn.f32 	%f601, %f335, %f600, %f597;
	ld.shared.f32 	%f602, [%r26+1232];
	fma.rn.f32 	%f603, %f600, %f602, %f599;
	ld.shared.f32 	%f604, [%r28+7488];
	fma.rn.f32 	%f605, %f340, %f604, %f601;
	ld.shared.f32 	%f606, [%r26+1236];
	fma.rn.f32 	%f607, %f604, %f606, %f603;
	ld.shared.f32 	%f608, [%r28+7552];
	fma.rn.f32 	%f609, %f345, %f608, %f605;
	ld.shared.f32 	%f610, [%r26+1240];
	fma.rn.f32 	%f611, %f608, %f610, %f607;
	ld.shared.f32 	%f612, [%r28+7616];
	fma.rn.f32 	%f613, %f350, %f612, %f609;
	ld.shared.f32 	%f614, [%r26+1244];
	fma.rn.f32 	%f615, %f612, %f614, %f611;
	ld.shared.f32 	%f616, [%r28+7680];
	fma.rn.f32 	%f617, %f355, %f616, %f613;
	ld.shared.f32 	%f618, [%r26+1248];
	fma.rn.f32 	%f619, %f616, %f618, %f615;
	ld.shared.f32 	%f620, [%r28+7744];
	fma.rn.f32 	%f621, %f360, %f620, %f617;
	ld.shared.f32 	%f622, [%r26+1252];
	fma.rn.f32 	%f623, %f620, %f622, %f619;
	ld.shared.f32 	%f624, [%r28+7808];
	fma.rn.f32 	%f625, %f365, %f624, %f621;
	ld.shared.f32 	%f626, [%r26+1256];
	fma.rn.f32 	%f627, %f624, %f626, %f623;
	ld.shared.f32 	%f628, [%r28+7872];
	fma.rn.f32 	%f629, %f370, %f628, %f625;
	ld.shared.f32 	%f630, [%r26+1260];
	fma.rn.f32 	%f631, %f628, %f630, %f627;
	ld.shared.f32 	%f632, [%r28+7936];
	fma.rn.f32 	%f633, %f375, %f632, %f629;
	ld.shared.f32 	%f634, [%r26+1264];
	fma.rn.f32 	%f635, %f632, %f634, %f631;
	ld.shared.f32 	%f636, [%r28+8000];
	fma.rn.f32 	%f637, %f380, %f636, %f633;
	ld.shared.f32 	%f638, [%r26+1268];
	fma.rn.f32 	%f639, %f636, %f638, %f635;
	ld.shared.f32 	%f640, [%r28+8064];
	fma.rn.f32 	%f641, %f385, %f640, %f637;
	ld.shared.f32 	%f642, [%r26+1272];
	fma.rn.f32 	%f643, %f640, %f642, %f639;
	ld.shared.f32 	%f644, [%r28+8128];
	fma.rn.f32 	%f645, %f390, %f644, %f641;
	ld.shared.f32 	%f646, [%r26+1276];
	fma.rn.f32 	%f647, %f644, %f646, %f643;
	ld.shared.f32 	%f648, [%r28+8192];
	fma.rn.f32 	%f649, %f394, %f648, %f645;
	ld.shared.f32 	%f650, [%r26+1536];
	fma.rn.f32 	%f651, %f648, %f650, %f647;
	ld.shared.f32 	%f652, [%r28+8256];
	fma.rn.f32 	%f653, %f398, %f652, %f649;
	ld.shared.f32 	%f654, [%r26+1540];
	fma.rn.f32 	%f655, %f652, %f654, %f651;
	ld.shared.f32 	%f656, [%r28+8320];
	fma.rn.f32 	%f657, %f402, %f656, %f653;
	ld.shared.f32 	%f658, [%r26+1544];
	fma.rn.f32 	%f659, %f656, %f658, %f655;
	ld.shared.f32 	%f660, [%r28+8384];
	fma.rn.f32 	%f661, %f406, %f660, %f657;
	ld.shared.f32 	%f662, [%r26+1548];
	fma.rn.f32 	%f663, %f660, %f662, %f659;
	ld.shared.f32 	%f664, [%r28+8448];
	fma.rn.f32 	%f665, %f410, %f664, %f661;
	ld.shared.f32 	%f666, [%r26+1552];
	fma.rn.f32 	%f667, %f664, %f666, %f663;
	ld.shared.f32 	%f668, [%r28+8512];
	fma.rn.f32 	%f669, %f414, %f668, %f665;
	ld.shared.f32 	%f670, [%r26+1556];
	fma.rn.f32 	%f671, %f668, %f670, %f667;
	ld.shared.f32 	%f672, [%r28+8576];
	fma.rn.f32 	%f673, %f418, %f672, %f669;
	ld.shared.f32 	%f674, [%r26+1560];
	fma.rn.f32 	%f675, %f672, %f674, %f671;
	ld.shared.f32 	%f676, [%r28+8640];
	fma.rn.f32 	%f677, %f422, %f676, %f673;
	ld.shared.f32 	%f678, [%r26+1564];
	fma.rn.f32 	%f679, %f676, %f678, %f675;
	ld.shared.f32 	%f680, [%r28+8704];
	fma.rn.f32 	%f681, %f426, %f680, %f677;
	ld.shared.f32 	%f682, [%r26+1568];
	fma.rn.f32 	%f683, %f680, %f682, %f679;
	ld.shared.f32 	%f684, [%r28+8768];
	fma.rn.f32 	%f685, %f430, %f684, %f681;
	ld.shared.f32 	%f686, [%r26+1572];
	fma.rn.f32 	%f687, %f684, %f686, %f683;
	ld.shared.f32 	%f688, [%r28+8832];
	fma.rn.f32 	%f689, %f434, %f688, %f685;
	ld.shared.f32 	%f690, [%r26+1576];
	fma.rn.f32 	%f691, %f688, %f690, %f687;
	ld.shared.f32 	%f692, [%r28+8896];
	fma.rn.f32 	%f693, %f438, %f692, %f689;
	ld.shared.f32 	%f694, [%r26+1580];
	fma.rn.f32 	%f695, %f692, %f694, %f691;
	ld.shared.f32 	%f696, [%r28+8960];
	fma.rn.f32 	%f697, %f442, %f696, %f693;
	ld.shared.f32 	%f698, [%r26+1584];
	fma.rn.f32 	%f699, %f696, %f698, %f695;
	ld.shared.f32 	%f700, [%r28+9024];
	fma.rn.f32 	%f701, %f446, %f700, %f697;
	ld.shared.f32 	%f702, [%r26+1588];
	fma.rn.f32 	%f703, %f700, %f702, %f699;
	ld.shared.f32 	%f704, [%r28+9088];
	fma.rn.f32 	%f705, %f450, %f704, %f701;
	ld.shared.f32 	%f706, [%r26+1592];
	fma.rn.f32 	%f707, %f704, %f706, %f703;
	ld.shared.f32 	%f708, [%r28+9152];
	fma.rn.f32 	%f709, %f454, %f708, %f705;
	ld.shared.f32 	%f710, [%r26+1596];
	fma.rn.f32 	%f711, %f708, %f710, %f707;
	ld.shared.f32 	%f712, [%r28+9216];
	fma.rn.f32 	%f713, %f458, %f712, %f709;
	ld.shared.f32 	%f714, [%r26+1600];
	fma.rn.f32 	%f715, %f712, %f714, %f711;
	ld.shared.f32 	%f716, [%r28+9280];
	fma.rn.f32 	%f717, %f462, %f716, %f713;
	ld.shared.f32 	%f718, [%r26+1604];
	fma.rn.f32 	%f719, %f716, %f718, %f715;
	ld.shared.f32 	%f720, [%r28+9344];
	fma.rn.f32 	%f721, %f466, %f720, %f717;
	ld.shared.f32 	%f722, [%r26+1608];
	fma.rn.f32 	%f723, %f720, %f722, %f719;
	ld.shared.f32 	%f724, [%r28+9408];
	fma.rn.f32 	%f725, %f470, %f724, %f721;
	ld.shared.f32 	%f726, [%r26+1612];
	fma.rn.f32 	%f727, %f724, %f726, %f723;
	ld.shared.f32 	%f728, [%r28+9472];
	fma.rn.f32 	%f729, %f474, %f728, %f725;
	ld.shared.f32 	%f730, [%r26+1616];
	fma.rn.f32 	%f731, %f728, %f730, %f727;
	ld.shared.f32 	%f732, [%r28+9536];
	fma.rn.f32 	%f733, %f478, %f732, %f729;
	ld.shared.f32 	%f734, [%r26+1620];
	fma.rn.f32 	%f735, %f732, %f734, %f731;
	ld.shared.f32 	%f736, [%r28+9600];
	fma.rn.f32 	%f737, %f482, %f736, %f733;
	ld.shared.f32 	%f738, [%r26+1624];
	fma.rn.f32 	%f739, %f736, %f738, %f735;
	ld.shared.f32 	%f740, [%r28+9664];
	fma.rn.f32 	%f741, %f486, %f740, %f737;
	ld.shared.f32 	%f742, [%r26+1628];
	fma.rn.f32 	%f743, %f740, %f742, %f739;
	ld.shared.f32 	%f744, [%r28+9728];
	fma.rn.f32 	%f745, %f490, %f744, %f741;
	ld.shared.f32 	%f746, [%r26+1632];
	fma.rn.f32 	%f747, %f744, %f746, %f743;
	ld.shared.f32 	%f748, [%r28+9792];
	fma.rn.f32 	%f749, %f494, %f748, %f745;
	ld.shared.f32 	%f750, [%r26+1636];
	fma.rn.f32 	%f751, %f748, %f750, %f747;
	ld.shared.f32 	%f752, [%r28+9856];
	fma.rn.f32 	%f753, %f498, %f752, %f749;
	ld.shared.f32 	%f754, [%r26+1640];
	fma.rn.f32 	%f755, %f752, %f754, %f751;
	ld.shared.f32 	%f756, [%r28+9920];
	fma.rn.f32 	%f757, %f502, %f756, %f753;
	ld.shared.f32 	%f758, [%r26+1644];
	fma.rn.f32 	%f759, %f756, %f758, %f755;
	ld.shared.f32 	%f760, [%r28+9984];
	fma.rn.f32 	%f761, %f506, %f760, %f757;
	ld.shared.f32 	%f762, [%r26+1648];
	fma.rn.f32 	%f763, %f760, %f762, %f759;
	ld.shared.f32 	%f764, [%r28+10048];
	fma.rn.f32 	%f765, %f510, %f764, %f761;
	ld.shared.f32 	%f766, [%r26+1652];
	fma.rn.f32 	%f767, %f764, %f766, %f763;
	ld.shared.f32 	%f768, [%r28+10112];
	fma.rn.f32 	%f769, %f514, %f768, %f765;
	ld.shared.f32 	%f770, [%r26+1656];
	fma.rn.f32 	%f771, %f768, %f770, %f767;
	ld.shared.f32 	%f772, [%r28+10176];
	fma.rn.f32 	%f773, %f518, %f772, %f769;
	ld.shared.f32 	%f774, [%r26+1660];
	fma.rn.f32 	%f775, %f772, %f774, %f771;
	ld.shared.f32 	%f776, [%r28+10240];
	fma.rn.f32 	%f777, %f522, %f776, %f773;
	ld.shared.f32 	%f778, [%r26+1664];
	fma.rn.f32 	%f779, %f776, %f778, %f775;
	ld.shared.f32 	%f780, [%r28+10304];
	fma.rn.f32 	%f781, %f526, %f780, %f777;
	ld.shared.f32 	%f782, [%r26+1668];
	fma.rn.f32 	%f783, %f780, %f782, %f779;
	ld.shared.f32 	%f784, [%r28+10368];
	fma.rn.f32 	%f785, %f530, %f784, %f781;
	ld.shared.f32 	%f786, [%r26+1672];
	fma.rn.f32 	%f787, %f784, %f786, %f783;
	ld.shared.f32 	%f788, [%r28+10432];
	fma.rn.f32 	%f789, %f534, %f788, %f785;
	ld.shared.f32 	%f790, [%r26+1676];
	fma.rn.f32 	%f791, %f788, %f790, %f787;
	ld.shared.f32 	%f792, [%r28+10496];
	fma.rn.f32 	%f793, %f538, %f792, %f789;
	ld.shared.f32 	%f794, [%r26+1680];
	fma.rn.f32 	%f795, %f792, %f794, %f791;
	ld.shared.f32 	%f796, [%r28+10560];
	fma.rn.f32 	%f797, %f542, %f796, %f793;
	ld.shared.f32 	%f798, [%r26+1684];
	fma.rn.f32 	%f799, %f796, %f798, %f795;
	ld.shared.f32 	%f800, [%r28+10624];
	fma.rn.f32 	%f801, %f546, %f800, %f797;
	ld.shared.f32 	%f802, [%r26+1688];
	fma.rn.f32 	%f803, %f800, %f802, %f799;
	ld.shared.f32 	%f804, [%r28+10688];
	fma.rn.f32 	%f805, %f550, %f804, %f801;
	ld.shared.f32 	%f806, [%r26+1692];
	fma.rn.f32 	%f807, %f804, %f806, %f803;
	ld.shared.f32 	%f808, [%r28+10752];
	fma.rn.f32 	%f809, %f554, %f808, %f805;
	ld.shared.f32 	%f810, [%r26+1696];
	fma.rn.f32 	%f811, %f808, %f810, %f807;
	ld.shared.f32 	%f812, [%r28+10816];
	fma.rn.f32 	%f813, %f558, %f812, %f809;
	ld.shared.f32 	%f814, [%r26+1700];
	fma.rn.f32 	%f815, %f812, %f814, %f811;
	ld.shared.f32 	%f816, [%r28+10880];
	fma.rn.f32 	%f817, %f562, %f816, %f813;
	ld.shared.f32 	%f818, [%r26+1704];
	fma.rn.f32 	%f819, %f816, %f818, %f815;
	ld.shared.f32 	%f820, [%r28+10944];
	fma.rn.f32 	%f821, %f566, %f820, %f817;
	ld.shared.f32 	%f822, [%r26+1708];
	fma.rn.f32 	%f823, %f820, %f822, %f819;
	ld.shared.f32 	%f824, [%r28+11008];
	fma.rn.f32 	%f825, %f570, %f824, %f821;
	ld.shared.f32 	%f826, [%r26+1712];
	fma.rn.f32 	%f827, %f824, %f826, %f823;
	ld.shared.f32 	%f828, [%r28+11072];
	fma.rn.f32 	%f829, %f574, %f828, %f825;
	ld.shared.f32 	%f830, [%r26+1716];
	fma.rn.f32 	%f831, %f828, %f830, %f827;
	ld.shared.f32 	%f832, [%r28+11136];
	fma.rn.f32 	%f833, %f578, %f832, %f829;
	ld.shared.f32 	%f834, [%r26+1720];
	fma.rn.f32 	%f835, %f832, %f834, %f831;
	ld.shared.f32 	%f836, [%r28+11200];
	fma.rn.f32 	%f837, %f582, %f836, %f833;
	ld.shared.f32 	%f838, [%r26+1724];
	fma.rn.f32 	%f839, %f836, %f838, %f835;
	ld.shared.f32 	%f840, [%r28+11264];
	fma.rn.f32 	%f841, %f586, %f840, %f837;
	ld.shared.f32 	%f842, [%r26+1728];
	fma.rn.f32 	%f843, %f840, %f842, %f839;
	ld.shared.f32 	%f844, [%r28+11328];
	fma.rn.f32 	%f845, %f590, %f844, %f841;
	ld.shared.f32 	%f846, [%r26+1732];
	fma.rn.f32 	%f847, %f844, %f846, %f843;
	ld.shared.f32 	%f848, [%r28+11392];
	fma.rn.f32 	%f849, %f594, %f848, %f845;
	ld.shared.f32 	%f850, [%r26+1736];
	fma.rn.f32 	%f851, %f848, %f850, %f847;
	ld.shared.f32 	%f852, [%r28+11456];
	fma.rn.f32 	%f853, %f598, %f852, %f849;
	ld.shared.f32 	%f854, [%r26+1740];
	fma.rn.f32 	%f855, %f852, %f854, %f851;
	ld.shared.f32 	%f856, [%r28+11520];
	fma.rn.f32 	%f857, %f602, %f856, %f853;
	ld.shared.f32 	%f858, [%r26+1744];
	fma.rn.f32 	%f859, %f856, %f858, %f855;
	ld.shared.f32 	%f860, [%r28+11584];
	fma.rn.f32 	%f861, %f606, %f860, %f857;
	ld.shared.f32 	%f862, [%r26+1748];
	fma.rn.f32 	%f863, %f860, %f862, %f859;
	ld.shared.f32 	%f864, [%r28+11648];
	fma.rn.f32 	%f865, %f610, %f864, %f861;
	ld.shared.f32 	%f866, [%r26+1752];
	fma.rn.f32 	%f867, %f864, %f866, %f863;
	ld.shared.f32 	%f868, [%r28+11712];
	fma.rn.f32 	%f869, %f614, %f868, %f865;
	ld.shared.f32 	%f870, [%r26+1756];
	fma.rn.f32 	%f871, %f868, %f870, %f867;
	ld.shared.f32 	%f872, [%r28+11776];
	fma.rn.f32 	%f873, %f618, %f872, %f869;
	ld.shared.f32 	%f874, [%r26+1760];
	fma.rn.f32 	%f875, %f872, %f874, %f871;
	ld.shared.f32 	%f876, [%r28+11840];
	fma.rn.f32 	%f877, %f622, %f876, %f873;
	ld.shared.f32 	%f878, [%r26+1764];
	fma.rn.f32 	%f879, %f876, %f878, %f875;
	ld.shared.f32 	%f880, [%r28+11904];
	fma.rn.f32 	%f881, %f626, %f880, %f877;
	ld.shared.f32 	%f882, [%r26+1768];
	fma.rn.f32 	%f883, %f880, %f882, %f879;
	ld.shared.f32 	%f884, [%r28+11968];
	fma.rn.f32 	%f885, %f630, %f884, %f881;
	ld.shared.f32 	%f886, [%r26+1772];
	fma.rn.f32 	%f887, %f884, %f886, %f883;
	ld.shared.f32 	%f888, [%r28+12032];
	fma.rn.f32 	%f889, %f634, %f888, %f885;
	ld.shared.f32 	%f890, [%r26+1776];
	fma.rn.f32 	%f891, %f888, %f890, %f887;
	ld.shared.f32 	%f892, [%r28+12096];
	fma.rn.f32 	%f893, %f638, %f892, %f889;
	ld.shared.f32 	%f894, [%r26+1780];
	fma.rn.f32 	%f895, %f892, %f894, %f891;
	ld.shared.f32 	%f896, [%r28+12160];
	fma.rn.f32 	%f897, %f642, %f896, %f893;
	ld.shared.f32 	%f898, [%r26+1784];
	fma.rn.f32 	%f899, %f896, %f898, %f895;
	ld.shared.f32 	%f900, [%r28+12224];
	fma.rn.f32 	%f904, %f646, %f900, %f897;
	ld.shared.f32 	%f901, [%r26+1788];
	fma.rn.f32 	%f905, %f900, %f901, %f899;
	add.s32 	%r158, %r158, 1;
	setp.ne.s32 	%p29, %r158, 4;
	@%p29 bra 	$L__BB0_2;
	add.s32 	%r157, %r157, 1;
	setp.ne.s32 	%p30, %r157, 3;
	@%p30 bra 	$L__BB0_1;
	ld.param.u64 	%rd46, [main_kernel_param_0];
	cvta.to.global.u64 	%rd43, %rd46;
	mul.lo.s32 	%r148, %r3, 3072;
	shl.b32 	%r149, %r25, 8;
	shl.b32 	%r150, %r1, 4;
	and.b32  	%r151, %r150, 240;
	or.b32  	%r152, %r148, %r27;
	mad.lo.s32 	%r153, %r2, 18432, %r152;
	or.b32  	%r154, %r153, %r151;
	add.s32 	%r155, %r154, %r6;
	add.s32 	%r156, %r155, %r149;
	mul.wide.u32 	%rd44, %r156, 4;
	add.s64 	%rd45, %rd43, %rd44;
	st.global.f32 	[%rd45], %f904;
	st.global.f32 	[%rd45+2048], %f905;
	ret;

}


// ===== COMPILED SASS (sm_100) =====

	.target	sm_100

	.elftype	@"ET_EXEC"


//--------------------- .note.nv.tkinfo           --------------------------
	.section	.note.nv.tkinfo,"",@"SHT_NOTE"
	.sectionflags	@"SHF_NOTE_NV_TKINFO"
	.tkinfo
        /*0018*/ 	.word	0x00000002
        /*0030*/ 	.string	""
        /*0030*/ 	.string	"ptxas"
        /*0030*/ 	.string	"Cuda compilation tools, release 13.0, V13.0.88"
        /*0030*/ 	.string	"Build cuda_13.0.r13.0/compiler.36424714_0"
        /*0030*/ 	.string	"-arch sm_100 -m 64 "



//--------------------- .note.nv.cuinfo           --------------------------
	.section	.note.nv.cuinfo,"",@"SHT_NOTE"
	.sectionflags	@"SHF_NOTE_NV_CUINFO"
        /*0018*/ 	.short	0x0002
        /*001a*/ 	.short	0x0064
        /*001c*/ 	.short	0x0082
	.zero		2


//--------------------- .nv.info                  --------------------------
	.section	.nv.info,"",@"SHT_CUDA_INFO"
	.align	4


	//----- nvinfo : EIATTR_REGCOUNT
	.align		4
        /*0000*/ 	.byte	0x04, 0x2f
        /*0002*/ 	.short	(.L_1 - .L_0)
	.align		4
.L_0:
        /*0004*/ 	.word	index@(main_kernel)
        /*0008*/ 	.word	0x00000077


	//----- nvinfo : EIATTR_FRAME_SIZE
	.align		4
.L_1:
        /*000c*/ 	.byte	0x04, 0x11
        /*000e*/ 	.short	(.L_3 - .L_2)
	.align		4
.L_2:
        /*0010*/ 	.word	index@(main_kernel)
        /*0014*/ 	.word	0x00000000


	//----- nvinfo : EIATTR_MIN_STACK_SIZE
	.align		4
.L_3:
        /*0018*/ 	.byte	0x04, 0x12
        /*001a*/ 	.short	(.L_5 - .L_4)
	.align		4
.L_4:
        /*001c*/ 	.word	index@(main_kernel)
        /*0020*/ 	.word	0x00000000
.L_5:


//--------------------- .nv.compat                --------------------------
	.section	.nv.compat,"",@"SHT_CUDA_COMPAT_INFO"
	.align	4
        /*0000*/ 	.byte	0x02, 0x09, 0x00, 0x00, 0x02, 0x02, 0x01, 0x00, 0x02, 0x05, 0x05, 0x00, 0x03, 0x07, 0x01, 0x01
        /*0010*/ 	.byte	0x02, 0x03, 0x00, 0x00, 0x02, 0x06, 0x01, 0x00, 0x04, 0x0b, 0x08, 0x00, 0x09, 0x00, 0x00, 0x00
        /*0020*/ 	.byte	0x00, 0x00, 0x00, 0x00


//--------------------- .nv.info.main_kernel      --------------------------
	.section	.nv.info.main_kernel,"",@"SHT_CUDA_INFO"
	.sectionflags	@""
	.align	4


	//----- nvinfo : EIATTR_CUDA_API_VERSION
	.align		4
        /*0000*/ 	.byte	0x04, 0x37
        /*0002*/ 	.short	(.L_7 - .L_6)
.L_6:
        /*0004*/ 	.word	0x00000082


	//----- nvinfo : EIATTR_KPARAM_INFO
	.align		4
.L_7:
        /*0008*/ 	.byte	0x04, 0x17
        /*000a*/ 	.short	(.L_9 - .L_8)
.L_8:
        /*000c*/ 	.word	0x00000000
        /*0010*/ 	.short	0x0002
        /*0012*/ 	.short	0x0010
        /*0014*/ 	.byte	0x00, 0xf5, 0x21, 0x00


	//----- nvinfo : EIATTR_KPARAM_INFO
	.align		4
.L_9:
        /*0018*/ 	.byte	0x04, 0x17
        /*001a*/ 	.short	(.L_11 - .L_10)
.L_10:
        /*001c*/ 	.word	0x00000000
        /*0020*/ 	.short	0x0001
        /*0022*/ 	.short	0x0008
        /*0024*/ 	.byte	0x00, 0xf5, 0x21, 0x00


	//----- nvinfo : EIATTR_KPARAM_INFO
	.align		4
.L_11:
        /*0028*/ 	.byte	0x04, 0x17
        /*002a*/ 	.short	(.L_13 - .L_12)
.L_12:
        /*002c*/ 	.word	0x00000000
        /*0030*/ 	.short	0x0000
        /*0032*/ 	.short	0x0000
        /*0034*/ 	.byte	0x00, 0xf5, 0x21, 0x00


	//----- nvinfo : EIATTR_SPARSE_MMA_MASK
	.align		4
.L_13:
        /*0038*/ 	.byte	0x03, 0x50
        /*003a*/ 	.short	0x0000


	//----- nvinfo : EIATTR_MAXREG_COUNT
	.align		4
        /*003c*/ 	.byte	0x03, 0x1b
        /*003e*/ 	.short	0x00ff


	//----- nvinfo : EIATTR_NUM_BARRIERS
	.align		4
        /*0040*/ 	.byte	0x02, 0x4c
        /*0042*/ 	.byte	0x01
	.zero		1


	//----- nvinfo : EIATTR_MERCURY_ISA_VERSION
	.align		4
        /*0044*/ 	.byte	0x03, 0x5f
        /*0046*/ 	.short	0x0101


	//----- nvinfo : EIATTR_VRC_CTA_INIT_COUNT
	.align		4
        /*0048*/ 	.byte	0x02, 0x4a
	.zero		1
	.zero		1


	//----- nvinfo : EIATTR_EXIT_INSTR_OFFSETS
	.align		4
        /*004c*/ 	.byte	0x04, 0x1c
        /*004e*/ 	.short	(.L_15 - .L_14)


	//   ....[0]....
.L_14:
        /*0050*/ 	.word	0x00003700


	//----- nvinfo : EIATTR_MAX_THREADS
	.align		4
.L_15:
        /*0054*/ 	.byte	0x04, 0x05
        /*0056*/ 	.short	(.L_17 - .L_16)
.L_16:
        /*0058*/ 	.word	0x000000c0
        /*005c*/ 	.word	0x00000001
        /*0060*/ 	.word	0x00000001


	//----- nvinfo : EIATTR_CBANK_PARAM_SIZE
	.align		4
.L_17:
        /*0064*/ 	.byte	0x03, 0x19
        /*0066*/ 	.short	0x0018


	//----- nvinfo : EIATTR_PARAM_CBANK
	.align		4
        /*0068*/ 	.byte	0x04, 0x0a
        /*006a*/ 	.short	(.L_19 - .L_18)
	.align		4
.L_18:
        /*006c*/ 	.word	index@(.nv.constant0.main_kernel)
        /*0070*/ 	.short	0x0380
        /*0072*/ 	.short	0x0018


	//----- nvinfo : EIATTR_SW_WAR
	.align		4
.L_19:
        /*0074*/ 	.byte	0x04, 0x36
        /*0076*/ 	.short	(.L_21 - .L_20)
.L_20:
        /*0078*/ 	.word	0x00000008
.L_21:


//--------------------- .nv.callgraph             --------------------------
	.section	.nv.callgraph,"",@"SHT_CUDA_CALLGRAPH"
	.align	4
	.sectionentsize	8
	.align		4
        /*0000*/ 	.word	0x00000000
	.align		4
        /*0004*/ 	.word	0xffffffff
	.align		4
        /*0008*/ 	.word	0x00000000
	.align		4
        /*000c*/ 	.word	0xfffffffe
	.align		4
        /*0010*/ 	.word	0x00000000
	.align		4
        /*0014*/ 	.word	0xfffffffd
	.align		4
        /*0018*/ 	.word	0x00000000
	.align		4
        /*001c*/ 	.word	0xfffffffc


//--------------------- .text.main_kernel         --------------------------
	.section	.text.main_kernel,"ax",@progbits
	.align	128
        .global         main_kernel
        .type           main_kernel,@function
        .size           main_kernel,(.L_x_3 - main_kernel)
        .other          main_kernel,@"STO_CUDA_ENTRY STV_DEFAULT"
main_kernel:
.text.main_kernel:
[----:B------:R-:W-:Y:S01]  /*0000*/  LDC R1, c[0x0][0x37c] ;  /* 0x0000df00ff017b82 */ /* 0x000fe20000000800 */
[----:B------:R-:W0:Y:S07]  /*0010*/  S2R R23, SR_TID.X ;  /* 0x0000000000177919 */ /* 0x000e2e0000002100 */
[----:B------:R-:W1:Y:S01]  /*0020*/  S2UR UR6, SR_CgaCtaId ;  /* 0x00000000000679c3 */ /* 0x000e620000008800 */
[----:B------:R-:W-:Y:S01]  /*0030*/  UMOV UR4, 0x400 ;  /* 0x0000040000047882 */ /* 0x000fe20000000000 */
[----:B------:R-:W-:Y:S01]  /*0040*/  HFMA2 R63, -RZ, RZ, 0, 0 ;  /* 0x00000000ff3f7431 */ /* 0x000fe200000001ff */
[----:B------:R-:W2:Y:S01]  /*0050*/  S2R R0, SR_CTAID.X ;  /* 0x0000000000007919 */ /* 0x000ea20000002500 */
[----:B------:R-:W-:Y:S01]  /*0060*/  HFMA2 R45, -RZ, RZ, 0, 0 ;  /* 0x00000000ff2d7431 */ /* 0x000fe200000001ff */
[----:B------:R-:W-:Y:S01]  /*0070*/  UIADD3 UR5, UPT, UPT, UR4, 0x3000, URZ ;  /* 0x0000300004057890 */ /* 0x000fe2000fffe0ff */
[----:B------:R-:W-:Y:S01]  /*0080*/  MOV R3, RZ ;  /* 0x000000ff00037202 */ /* 0x000fe20000000f00 */
[----:B------:R-:W3:Y:S01]  /*0090*/  LDCU.64 UR8, c[0x0][0x358] ;  /* 0x00006b00ff0877ac */ /* 0x000ee20008000a00 */
[----:B-1----:R-:W-:-:S02]  /*00a0*/  ULEA UR4, UR6, UR4, 0x18 ;  /* 0x0000000406047291 */ /* 0x002fc4000f8ec0ff */
[----:B------:R-:W-:Y:S01]  /*00b0*/  ULEA UR5, UR6, UR5, 0x18 ;  /* 0x0000000506057291 */ /* 0x000fe2000f8ec0ff */
[C---:B0-----:R-:W-:Y:S02]  /*00c0*/  SHF.L.U32 R22, R23.reuse, 0x4, RZ ;  /* 0x0000000417167819 */ /* 0x041fe400000006ff */
[C---:B------:R-:W-:Y:S02]  /*00d0*/  SHF.L.U32 R21, R23.reuse, 0x6, RZ ;  /* 0x0000000617157819 */ /* 0x040fe400000006ff */
[----:B------:R-:W-:Y:S02]  /*00e0*/  LOP3.LUT R2, R22, 0x100, RZ, 0xc0, !PT ;  /* 0x0000010016027812 */ /* 0x000fe400078ec0ff */
[----:B------:R-:W-:Y:S02]  /*00f0*/  SHF.L.U32 R5, R23, 0x2, RZ ;  /* 0x0000000217057819 */ /* 0x000fe400000006ff */
[----:B------:R-:W-:Y:S02]  /*0100*/  SHF.R.U32.HI R104, RZ, 0x5, R23 ;  /* 0x00000005ff687819 */ /* 0x000fe40000011617 */
[----:B------:R-:W-:-:S02]  /*0110*/  LOP3.LUT R21, R2, 0x3800, R21, 0xf8, !PT ;  /* 0x0000380002157812 */ /* 0x000fc400078ef815 */
[----:B------:R-:W-:Y:S02]  /*0120*/  SHF.L.U32 R23, R23, 0x3, RZ ;  /* 0x0000000317177819 */ /* 0x000fe400000006ff */
[----:B--23--:R-:W-:-:S07]  /*0130*/  LOP3.LUT R5, R5, 0x3c, RZ, 0xc0, !PT ;  /* 0x0000003c05057812 */ /* 0x00cfce00078ec0ff */
.L_x_1:
[----:B------:R-:W0:Y:S01]  /*0140*/  S2R R4, SR_TID.X ;  /* 0x0000000000047919 */ /* 0x000e220000002100 */
[C---:B------:R-:W-:Y:S01]  /*0150*/  IMAD.HI.U32 R2, R0.reuse, 0x2aaaaaab, RZ ;  /* 0x2aaaaaab00027827 */ /* 0x040fe200078e00ff */
[----:B------:R-:W-:Y:S01]  /*0160*/  SHF.L.U32 R6, R0, 0x4, RZ ;  /* 0x0000000400067819 */ /* 0x000fe200000006ff */
[----:B------:R-:W1:Y:S03]  /*0170*/  LDCU.64 UR6, c[0x0][0x388] ;  /* 0x00007100ff0677ac */ /* 0x000e660008000a00 */
[----:B------:R-:W-:Y:S02]  /*0180*/  SHF.R.U32.HI R15, RZ, 0x3, R2 ;  /* 0x00000003ff0f7819 */ /* 0x000fe40000011602 */
[----:B------:R-:W-:Y:S02]  /*0190*/  LOP3.LUT R9, R6, 0xf0, RZ, 0xc0, !PT ;  /* 0x000000f006097812 */ /* 0x000fe400078ec0ff */
[----:B0-----:R-:W-:-:S02]  /*01a0*/  SHF.L.U32 R2, R4, 0x1, RZ ;  /* 0x0000000104027819 */ /* 0x001fc400000006ff */
[----:B------:R-:W-:Y:S02]  /*01b0*/  SHF.L.U32 R6, R4, 0x3, RZ ;  /* 0x0000000304067819 */ /* 0x000fe400000006ff */
[----:B------:R-:W-:Y:S01]  /*01c0*/  LOP3.LUT R7, R2, 0x3e, RZ, 0xc0, !PT ;  /* 0x0000003e02077812 */ /* 0x000fe200078ec0ff */
[----:B------:R-:W-:Y:S01]  /*01d0*/  IMAD R2, R15, 0x5400, RZ ;  /* 0x000054000f027824 */ /* 0x000fe200078e02ff */
[----:B------:R-:W-:Y:S02]  /*01e0*/  SHF.L.U32 R14, R4, 0x6, RZ ;  /* 0x00000006040e7819 */ /* 0x000fe400000006ff */
[----:B------:R-:W-:Y:S02]  /*01f0*/  LOP3.LUT R6, R6, 0x700, RZ, 0xc0, !PT ;  /* 0x0000070006067812 */ /* 0x000fe400078ec0ff */
[----:B------:R-:W-:Y:S02]  /*0200*/  SHF.L.U32 R12, R4, 0x2, RZ ;  /* 0x00000002040c7819 */ /* 0x000fe400000006ff */
[----:B------:R-:W-:-:S02]  /*0210*/  LOP3.LUT R11, R9, 0x3f00, R14, 0xf8, !PT ;  /* 0x00003f00090b7812 */ /* 0x000fc400078ef80e */
[----:B------:R-:W-:Y:S02]  /*0220*/  IADD3 R8, PT, PT, R7, R2, R6 ;  /* 0x0000000207087210 */ /* 0x000fe40007ffe006 */
[----:B------:R-:W-:Y:S02]  /*0230*/  LOP3.LUT R10, R2, R7, RZ, 0xfc, !PT ;  /* 0x00000007020a7212 */ /* 0x000fe400078efcff */
[C---:B------:R-:W-:Y:S02]  /*0240*/  SHF.L.U32 R7, R4.reuse, 0x8, RZ ;  /* 0x0000000804077819 */ /* 0x040fe400000006ff */
[----:B------:R-:W-:Y:S02]  /*0250*/  IADD3 R6, PT, PT, R4, 0x480, RZ ;  /* 0x0000048004067810 */ /* 0x000fe40007ffe0ff */
[--C-:B------:R-:W-:Y:S01]  /*0260*/  LOP3.LUT R13, R9, 0xc, R12.reuse, 0xf8, !PT ;  /* 0x0000000c090d7812 */ /* 0x100fe200078ef80c */
[----:B------:R-:W-:Y:S01]  /*0270*/  IMAD R9, R15, 0x6, RZ ;  /* 0x000000060f097824 */ /* 0x000fe200078e02ff */
[----:B------:R-:W-:-:S02]  /*0280*/  LOP3.LUT R16, R11, 0xc, R12, 0xf8, !PT ;  /* 0x0000000c0b107812 */ /* 0x000fc400078ef80c */
[----:B------:R-:W-:Y:S02]  /*0290*/  SHF.L.U32 R2, R3, 0x1, RZ ;  /* 0x0000000103027819 */ /* 0x000fe400000006ff */
[C---:B------:R-:W-:Y:S02]  /*02a0*/  IADD3 R12, PT, PT, R7.reuse, 0x18000, RZ ;  /* 0x00018000070c7810 */ /* 0x040fe40007ffe0ff */
[----:B------:R-:W-:Y:S02]  /*02b0*/  IADD3 R18, PT, PT, R7, 0xc000, RZ ;  /* 0x0000c00007127810 */ /* 0x000fe40007ffe0ff */
[----:B------:R-:W-:Y:S02]  /*02c0*/  SHF.R.U32.HI R17, RZ, 0x8, R6 ;  /* 0x00000008ff117819 */ /* 0x000fe40000011606 */
[C---:B------:R-:W-:Y:S02]  /*02d0*/  LOP3.LUT R19, R13.reuse, 0x30000, R12, 0xf8, !PT ;  /* 0x000300000d137812 */ /* 0x040fe400078ef80c */
[----:B------:R-:W-:-:S02]  /*02e0*/  LOP3.LUT R18, R13, 0x10000, R18, 0xf8, !PT ;  /* 0x000100000d127812 */ /* 0x000fc400078ef812 */
[C---:B------:R-:W-:Y:S01]  /*02f0*/  SHF.L.U32 R7, R15.reuse, 0x1, RZ ;  /* 0x000000010f077819 */ /* 0x040fe200000006ff */
[----:B------:R-:W-:Y:S01]  /*0300*/  IMAD R15, R15, -0x30, R0 ;  /* 0xffffffd00f0f7824 */ /* 0x000fe200078e0200 */
[----:B------:R-:W-:Y:S02]  /*0310*/  IADD3 R11, PT, PT, R17, R2, RZ ;  /* 0x00000002110b7210 */ /* 0x000fe40007ffe0ff */
[----:B------:R-:W-:Y:S02]  /*0320*/  MOV R6, RZ ;  /* 0x000000ff00067202 */ /* 0x000fe40000000f00 */
[C---:B------:R-:W-:Y:S02]  /*0330*/  IADD3 R13, PT, PT, R2.reuse, 0x5, RZ ;  /* 0x00000005020d7810 */ /* 0x040fe40007ffe0ff */
[----:B------:R-:W-:Y:S02]  /*0340*/  LOP3.LUT P0, RZ, R2, R9, RZ, 0xfc, !PT ;  /* 0x0000000902ff7212 */ /* 0x000fe4000780fcff */
[----:B------:R-:W-:-:S02]  /*0350*/  IADD3 R12, PT, PT, R4, 0xc0, RZ ;  /* 0x000000c0040c7810 */ /* 0x000fc40007ffe0ff */
[----:B------:R-:W-:Y:S01]  /*0360*/  IADD3 R9, PT, PT, R2, R9, RZ ;  /* 0x0000000902097210 */ /* 0x000fe20007ffe0ff */
[----:B------:R-:W-:Y:S01]  /*0370*/  IMAD.HI.U32 R2, R11, 0x55555556, R6 ;  /* 0x555555560b027827 */ /* 0x000fe200078e0006 */
[----:B------:R-:W-:Y:S02]  /*0380*/  LOP3.LUT R14, R14, 0x3f00, RZ, 0xc0, !PT ;  /* 0x00003f000e0e7812 */ /* 0x000fe400078ec0ff */
[----:B------:R-:W-:Y:S01]  /*0390*/  SHF.R.U32.HI R12, RZ, 0x8, R12 ;  /* 0x00000008ff0c7819 */ /* 0x000fe2000001160c */
[----:B------:R-:W-:Y:S01]  /*03a0*/  IMAD.HI.U32 R6, R13, 0x55555556, R6 ;  /* 0x555555560d067827 */ /* 0x000fe200078e0006 */
[C---:B------:R-:W-:Y:S02]  /*03b0*/  IADD3 R7, PT, PT, R4.reuse, 0x180, RZ ;  /* 0x0000018004077810 */ /* 0x040fe40007ffe0ff */
[----:B------:R-:W-:Y:S02]  /*03c0*/  IADD3 R4, PT, PT, R4, 0x3c0, RZ ;  /* 0x000003c004047810 */ /* 0x000fe40007ffe0ff */
[----:B------:R-:W-:-:S02]  /*03d0*/  IADD3 R11, PT, PT, R14, 0x3000, RZ ;  /* 0x000030000e0b7810 */ /* 0x000fc40007ffe0ff */
[----:B------:R-:W-:Y:S02]  /*03e0*/  LOP3.LUT P2, RZ, R9, R12, RZ, 0xfc, !PT ;  /* 0x0000000c09ff7212 */ /* 0x000fe4000784fcff */
[----:B------:R-:W-:Y:S02]  /*03f0*/  IADD3 R10, PT, PT, R10, -0xf00, RZ ;  /* 0xfffff1000a0a7810 */ /* 0x000fe40007ffe0ff */
[----:B------:R-:W-:Y:S02]  /*0400*/  SHF.R.U32.HI R7, RZ, 0x8, R7 ;  /* 0x00000008ff077819 */ /* 0x000fe40000011607 */
[----:B------:R-:W-:Y:S01]  /*0410*/  SHF.R.U32.HI R9, RZ, 0x8, R4 ;  /* 0x00000008ff097819 */ /* 0x000fe20000011604 */
[----:B------:R-:W-:Y:S01]  /*0420*/  IMAD R17, R17, 0xe00, R10 ;  /* 0x00000e0011117824 */ /* 0x000fe200078e020a */
[----:B------:R-:W-:Y:S01]  /*0430*/  LOP3.LUT R24, R18, 0x3f00, R11, 0xf8, !PT ;  /* 0x00003f0012187812 */ /* 0x000fe200078ef80b */
[----:B------:R-:W-:Y:S01]  /*0440*/  IMAD R11, R3, 0x30000, RZ ;  /* 0x00030000030b7824 */ /* 0x000fe200078e02ff */
[----:B------:R-:W-:Y:S01]  /*0450*/  LOP3.LUT R20, R19, 0x2000, R14, 0xf6, !PT ;  /* 0x0000200013147812 */ /* 0x000fe200078ef60e */
[--C-:B------:R-:W-:Y:S01]  /*0460*/  IMAD R18, R7, 0xe00, R10.reuse ;  /* 0x00000e0007127824 */ /* 0x100fe200078e020a */
[----:B------:R-:W-:Y:S01]  /*0470*/  ISETP.GT.U32.AND P3, PT, R6, 0x4, PT ;  /* 0x000000040600780c */ /* 0x000fe20003f64070 */
[--C-:B------:R-:W-:Y:S01]  /*0480*/  IMAD R14, R12, 0xe00, R10.reuse ;  /* 0x00000e000c0e7824 */ /* 0x100fe200078e020a */
[----:B------:R-:W-:Y:S01]  /*0490*/  SHF.L.U32 R4, R15, 0x6, RZ ;  /* 0x000000060f047819 */ /* 0x000fe200000006ff */
[----:B------:R-:W-:Y:S01]  /*04a0*/  IMAD R25, R9, 0xe00, R10 ;  /* 0x00000e0009197824 */ /* 0x000fe200078e020a */
[----:B------:R-:W-:Y:S01]  /*04b0*/  SHF.L.U32 R6, R104, 0x8, RZ ;  /* 0x0000000868067819 */ /* 0x000fe200000006ff */
[----:B------:R-:W-:Y:S01]  /*04c0*/  IMAD R19, R3, 0x1c00, RZ ;  /* 0x00001c0003137824 */ /* 0x000fe200078e02ff */
[----:B------:R-:W-:-:S02]  /*04d0*/  SHF.R.U32.HI R15, RZ, 0x2, R15 ;  /* 0x00000002ff0f7819 */ /* 0x000fc4000001160f */
[----:B------:R-:W-:Y:S02]  /*04e0*/  IADD3 R10, PT, PT, R104, 0x6, RZ ;  /* 0x00000006680a7810 */ /* 0x000fe40007ffe0ff */
[----:B------:R-:W-:Y:S02]  /*04f0*/  LOP3.LUT R7, R16, R11, RZ, 0xfc, !PT ;  /* 0x0000000b10077212 */ /* 0x000fe400078efcff */
[----:B------:R-:W-:Y:S02]  /*0500*/  LOP3.LUT R16, R104, 0x4, RZ, 0x3c, !PT ;  /* 0x0000000468107812 */ /* 0x000fe400078e3cff */
[----:B------:R-:W-:Y:S02]  /*0510*/  LOP3.LUT R13, R6, 0x400, RZ, 0x3c, !PT ;  /* 0x00000400060d7812 */ /* 0x000fe400078e3cff */
[----:B------:R-:W-:Y:S02]  /*0520*/  LOP3.LUT R4, R4, 0xc00, RZ, 0xc0, !PT ;  /* 0x00000c0004047812 */ /* 0x000fe400078ec0ff */
[----:B------:R-:W-:-:S02]  /*0530*/  LOP3.LUT R15, R15, 0xc, RZ, 0xc0, !PT ;  /* 0x0000000c0f0f7812 */ /* 0x000fc400078ec0ff */
[----:B------:R-:W-:Y:S02]  /*0540*/  SHF.L.U32 R12, R10, 0x8, RZ ;  /* 0x000000080a0c7819 */ /* 0x000fe400000006ff */
[----:B------:R-:W-:Y:S02]  /*0550*/  IADD3 R9, PT, PT, R24, R11, RZ ;  /* 0x0000000b18097210 */ /* 0x000fe40007ffe0ff */
[C-C-:B------:R-:W-:Y:S02]  /*0560*/  IADD3 R24, PT, PT, R13.reuse, R17, R4.reuse ;  /* 0x000000110d187210 */ /* 0x140fe40007ffe004 */
[----:B------:R-:W-:Y:S02]  /*0570*/  IADD3 R18, PT, PT, R13, R18, R4 ;  /* 0x000000120d127210 */ /* 0x000fe40007ffe004 */
[----:B------:R-:W-:Y:S02]  /*0580*/  IADD3 R6, PT, PT, R15, R16, RZ ;  /* 0x000000100f067210 */ /* 0x000fe40007ffe0ff */
[----:B------:R-:W-:-:S02]  /*0590*/  LOP3.LUT R13, R12, 0x700, RZ, 0xc0, !PT ;  /* 0x000007000c0d7812 */ /* 0x000fc400078ec0ff */
[----:B------:R-:W-:Y:S02]  /*05a0*/  IADD3 R11, PT, PT, R20, R11, RZ ;  /* 0x0000000b140b7210 */ /* 0x000fe40007ffe0ff */
[----:B------:R-:W-:Y:S02]  /*05b0*/  LOP3.LUT R12, R10, 0x7, RZ, 0xc0, !PT ;  /* 0x000000070a0c7812 */ /* 0x000fe400078ec0ff */
[-C--:B------:R-:W-:Y:S02]  /*05c0*/  IADD3 R20, PT, PT, R19, R8.reuse, R4 ;  /* 0x0000000813147210 */ /* 0x080fe40007ffe004 */
[----:B------:R-:W-:Y:S02]  /*05d0*/  ISETP.GT.U32.AND P1, PT, R6, 0xe, PT ;  /* 0x0000000e0600780c */ /* 0x000fe40003f24070 */
[----:B------:R-:W-:Y:S02]  /*05e0*/  LOP3.LUT R10, R15, 0x7, R10, 0xf8, !PT ;  /* 0x000000070f0a7812 */ /* 0x000fe400078ef80a */
[----:B------:R-:W-:-:S02]  /*05f0*/  IADD3 R8, P5, P6, R19, R8, R4 ;  /* 0x0000000813087210 */ /* 0x000fc40007ebe004 */
[C-C-:B------:R-:W-:Y:S02]  /*0600*/  IADD3 R16, PT, PT, R13.reuse, R14, R4.reuse ;  /* 0x0000000e0d107210 */ /* 0x140fe40007ffe004 */
[----:B------:R-:W-:Y:S02]  /*0610*/  IADD3 R4, PT, PT, R13, R25, R4 ;  /* 0x000000190d047210 */ /* 0x000fe40007ffe004 */
[C---:B------:R-:W-:Y:S02]  /*0620*/  IADD3 R12, PT, PT, R15.reuse, R12, RZ ;  /* 0x0000000c0f0c7210 */ /* 0x040fe40007ffe0ff */
[CC--:B------:R-:W-:Y:S02]  /*0630*/  LOP3.LUT R13, R15.reuse, R104.reuse, RZ, 0xfc, !PT ;  /* 0x000000680f0d7212 */ /* 0x0c0fe400078efcff */
[----:B------:R-:W-:Y:S02]  /*0640*/  IADD3 R14, PT, PT, R15, R104, RZ ;  /* 0x000000680f0e7210 */ /* 0x000fe40007ffe0ff */
[----:B------:R-:W-:-:S02]  /*0650*/  IADD3 R3, PT, PT, R3, 0x1, RZ ;  /* 0x0000000103037810 */ /* 0x000fc40007ffe0ff */
[----:B------:R-:W-:Y:S02]  /*0660*/  ISETP.GT.U32.OR P1, PT, R2, 0x4, P1 ;  /* 0x000000040200780c */ /* 0x000fe40000f24470 */
[----:B------:R-:W-:Y:S02]  /*0670*/  ISETP.EQ.OR P2, PT, R10, RZ, !P2 ;  /* 0x000000ff0a00720c */ /* 0x000fe40005742670 */
[----:B------:R-:W-:Y:S02]  /*0680*/  LOP3.LUT R15, R15, 0x4, R104, 0xf6, !PT ;  /* 0x000000040f0f7812 */ /* 0x000fe400078ef668 */
[-C--:B------:R-:W-:Y:S02]  /*0690*/  IADD3 R17, PT, PT, R18, R19.reuse, RZ ;  /* 0x0000001312117210 */ /* 0x080fe40007ffe0ff */
[-C--:B------:R-:W-:Y:S02]  /*06a0*/  IADD3 R16, PT, PT, R16, R19.reuse, RZ ;  /* 0x0000001310107210 */ /* 0x080fe40007ffe0ff */
[----:B------:R-:W-:-:S02]  /*06b0*/  IADD3 R18, PT, PT, R4, R19, RZ ;  /* 0x0000001304127210 */ /* 0x000fc40007ffe0ff */
[----:B------:R-:W-:Y:S02]  /*06c0*/  ISETP.NE.AND P4, PT, R3, 0x3, PT ;  /* 0x000000030300780c */ /* 0x000fe40003f85270 */
[----:B------:R-:W-:Y:S02]  /*06d0*/  ISETP.EQ.OR P0, PT, R13, RZ, !P0 ;  /* 0x000000ff0d00720c */ /* 0x000fe40004702670 */
[----:B------:R-:W-:Y:S02]  /*06e0*/  ISETP.GT.U32.OR P3, PT, R14, 0xc, P3 ;  /* 0x0000000c0e00780c */ /* 0x000fe40001f64470 */
[----:B------:R-:W-:Y:S02]  /*06f0*/  ISETP.GT.U32.OR P2, PT, R12, 0xe, P2 ;  /* 0x0000000e0c00780c */ /* 0x000fe40001744470 */
[----:B------:R-:W-:Y:S02]  /*0700*/  ISETP.EQ.OR P1, PT, R15, RZ, P1 ;  /* 0x000000ff0f00720c */ /* 0x000fe40000f22670 */
[----:B------:R-:W-:-:S02]  /*0710*/  IADD3 R19, PT, PT, R24, R19, RZ ;  /* 0x0000001318137210 */ /* 0x000fc40007ffe0ff */
[----:B------:R-:W-:Y:S02]  /*0720*/  MOV R2, RZ ;  /* 0x000000ff00027202 */ /* 0x000fe40000000f00 */
[----:B------:R-:W-:Y:S02]  /*0730*/  IADD3 R20, PT, PT, R20, -0xf00, RZ ;  /* 0xfffff10014147810 */ /* 0x000fe40007ffe0ff */
[----:B-1----:R-:W-:-:S07]  /*0740*/  IADD3.X R4, PT, PT, RZ, RZ, RZ, P5, P6 ;  /* 0x000000ffff047210 */ /* 0x002fce0002fec4ff */
.L_x_0:
[----:B------:R-:W0:Y:S01]  /*0750*/  LDC.64 R42, c[0x0][0x388] ;  /* 0x0000e200ff2a7b82 */ /* 0x000e220000000a00 */
[----:B------:R-:W-:Y:S01]  /*0760*/  ISETP.GT.U32.AND P5, PT, R6, 0xe, PT ;  /* 0x0000000e0600780c */ /* 0x000fe20003fa4070 */
[----:B------:R-:W-:Y:S01]  /*0770*/  HFMA2 R58, -RZ, RZ, 0, 0 ;  /* 0x00000000ff3a7431 */ /* 0x000fe200000001ff */
[----:B------:R-:W-:Y:S02]  /*0780*/  SHF.L.U32 R41, R2, 0x6, RZ ;  /* 0x0000000602297819 */ /* 0x000fe400000006ff */
[----:B------:R-:W-:Y:S02]  /*0790*/  ISETP.EQ.OR P5, PT, R15, RZ, P5 ;  /* 0x000000ff0f00720c */ /* 0x000fe40002fa2670 */
[----:B------:R-:W-:Y:S02]  /*07a0*/  IADD3 R25, PT, PT, R17, R41, RZ ;  /* 0x0000002911197210 */ /* 0x000fe40007ffe0ff */
[----:B------:R-:W-:Y:S01]  /*07b0*/  MOV R56, RZ ;  /* 0x000000ff00387202 */ /* 0x000fe20000000f00 */
[----:B------:R-:W-:Y:S01]  /*07c0*/  HFMA2 R62, -RZ, RZ, 0, 0 ;  /* 0x00000000ff3e7431 */ /* 0x000fe200000001ff */
[----:B------:R-:W-:-:S02]  /*07d0*/  IADD3 R26, P6, PT, R41, R8, RZ ;  /* 0x00000008291a7210 */ /* 0x000fc40007fde0ff */
[----:B------:R-:W-:Y:S01]  /*07e0*/  MOV R60, RZ ;  /* 0x000000ff003c7202 */ /* 0x000fe20000000f00 */
[----:B------:R-:W-:Y:S01]  /*07f0*/  HFMA2 R66, -RZ, RZ, 0, 0 ;  /* 0x00000000ff427431 */ /* 0x000fe200000001ff */
[----:B------:R-:W1:Y:S01]  /*0800*/  LDC.64 R46, c[0x0][0x390] ;  /* 0x0000e400ff2e7b82 */ /* 0x000e620000000a00 */
[----:B0-----:R-:W-:-:S05]  /*0810*/  IMAD.WIDE R24, R25, 0x4, R42 ;  /* 0x0000000419187825 */ /* 0x001fca00078e022a */
[----:B------:R-:W2:Y:S04]  /*0820*/  @!P5 LDG.E.CONSTANT R56, desc[UR8][R24.64] ;  /* 0x000000081838d981 */ /* 0x000ea8000c1e9900 */
[----:B------:R0:W3:Y:S01]  /*0830*/  @!P5 LDG.E.CONSTANT R58, desc[UR8][R24.64+0x4] ;  /* 0x00000408183ad981 */ /* 0x0000e2000c1e9900 */
[----:B------:R-:W-:Y:S02]  /*0840*/  ISETP.GT.U32.AND P5, PT, R14, 0xc, PT ;  /* 0x0000000c0e00780c */ /* 0x000fe40003fa4070 */
[----:B------:R-:W-:Y:S02]  /*0850*/  IADD3.X R27, PT, PT, RZ, R4, RZ, P6, !PT ;  /* 0x00000004ff1b7210 */ /* 0x000fe400037fe4ff */
[----:B------:R-:W-:Y:S01]  /*0860*/  MOV R64, RZ ;  /* 0x000000ff00407202 */ /* 0x000fe20000000f00 */
[----:B------:R-:W-:Y:S01]  /*0870*/  HFMA2 R50, -RZ, RZ, 0, 0 ;  /* 0x00000000ff327431 */ /* 0x000fe200000001ff */
[----:B------:R-:W-:Y:S01]  /*0880*/  LEA R30, P6, R26, UR6, 0x2 ;  /* 0x000000061a1e7c11 */ /* 0x000fe2000f8c10ff */
[----:B------:R-:W-:Y:S01]  /*0890*/  HFMA2 R54, -RZ, RZ, 0, 0 ;  /* 0x00000000ff367431 */ /* 0x000fe200000001ff */
[----:B------:R-:W-:-:S02]  /*08a0*/  IADD3 R37, PT, PT, R20, R41, RZ ;  /* 0x0000002914257210 */ /* 0x000fc40007ffe0ff */
[----:B------:R-:W-:Y:S02]  /*08b0*/  MOV R44, RZ ;  /* 0x000000ff002c7202 */ /* 0x000fe40000000f00 */
[----:B------:R-:W-:Y:S02]  /*08c0*/  MOV R52, RZ ;  /* 0x000000ff00347202 */ /* 0x000fe40000000f00 */
[----:B------:R-:W-:Y:S01]  /*08d0*/  MOV R72, RZ ;  /* 0x000000ff00487202 */ /* 0x000fe20000000f00 */
[----:B------:R-:W-:Y:S01]  /*08e0*/  HFMA2 R68, -RZ, RZ, 0, 0 ;  /* 0x00000000ff447431 */ /* 0x000fe200000001ff */
[----:B------:R-:W-:Y:S01]  /*08f0*/  LEA.HI.X R31, R26, UR7, R27, 0x2, P6 ;  /* 0x000000071a1f7c11 */ /* 0x000fe2000b0f141b */
[----:B------:R-:W-:Y:S01]  /*0900*/  HFMA2 R76, -RZ, RZ, 0, 0 ;  /* 0x00000000ff4c7431 */ /* 0x000fe200000001ff */
[C---:B------:R-:W-:Y:S01]  /*0910*/  @!P5 IADD3 R27, PT, PT, R37.reuse, 0x1e00, RZ ;  /* 0x00001e00251bd810 */ /* 0x040fe20007ffe0ff */
[----:B------:R-:W-:Y:S01]  /*0920*/  HFMA2 R78, -RZ, RZ, 0, 0 ;  /* 0x00000000ff4e7431 */ /* 0x000fe200000001ff */
[----:B------:R-:W-:Y:S01]  /*0930*/  @!P5 IADD3 R29, PT, PT, R37, 0x1e01, RZ ;  /* 0x00001e01251dd810 */ /* 0x000fe20007ffe0ff */
[----:B------:R-:W-:Y:S01]  /*0940*/  BAR.SYNC.DEFER_BLOCKING 0x0 ;  /* 0x0000000000007b1d */ /* 0x000fe20000010000 */
[----:B------:R-:W-:Y:S01]  /*0950*/  ISETP.NE.AND P6, PT, R13, RZ, PT ;  /* 0x000000ff0d00720c */ /* 0x000fe20003fc5270 */
[----:B0-----:R-:W-:-:S04]  /*0960*/  @!P5 IMAD.WIDE.U32 R24, R27, 0x4, R42 ;  /* 0x000000041b18d825 */ /* 0x001fc800078e002a */
[----:B------:R-:W-:Y:S01]  /*0970*/  @!P5 IMAD.WIDE.U32 R26, R29, 0x4, R42 ;  /* 0x000000041d1ad825 */ /* 0x000fe200078e002a */
[----:B------:R0:W4:Y:S04]  /*0980*/  @!P5 LDG.E.CONSTANT R60, desc[UR8][R24.64] ;  /* 0x00000008183cd981 */ /* 0x000128000c1e9900 */
[----:B------:R-:W5:Y:S01]  /*0990*/  @!P5 LDG.E.CONSTANT R62, desc[UR8][R26.64] ;  /* 0x000000081a3ed981 */ /* 0x000f62000c1e9900 */
[----:B------:R-:W-:Y:S02]  /*09a0*/  ISETP.GE.U32.AND P5, PT, R12, 0xf, PT ;  /* 0x0000000f0c00780c */ /* 0x000fe40003fa6070 */
[----:B------:R-:W-:Y:S01]  /*09b0*/  IADD3 R33, PT, PT, R16, R41, RZ ;  /* 0x0000002910217210 */ /* 0x000fe20007ffe0ff */
[----:B------:R-:W5:Y:S01]  /*09c0*/  @P6 LDG.E.CONSTANT R64, desc[UR8][R30.64+0x6c00] ;  /* 0x006c00081e406981 */ /* 0x000f62000c1e9900 */
[----:B------:R-:W-:-:S02]  /*09d0*/  ISETP.NE.AND P5, PT, R10, RZ, !P5 ;  /* 0x000000ff0a00720c */ /* 0x000fc40006fa5270 */
[----:B------:R-:W-:Y:S01]  /*09e0*/  @!P1 IADD3 R35, PT, PT, R19, R41, RZ ;  /* 0x0000002913239210 */ /* 0x000fe20007ffe0ff */
[----:B------:R1:W5:Y:S01]  /*09f0*/  @P6 LDG.E.CONSTANT R66, desc[UR8][R30.64+0x6c04] ;  /* 0x006c04081e426981 */ /* 0x000362000c1e9900 */
[----:B------:R-:W-:-:S04]  /*0a00*/  IMAD.WIDE R28, R37, 0x4, R42 ;  /* 0x00000004251c7825 */ /* 0x000fc800078e022a */
[--C-:B0-----:R-:W-:Y:S01]  /*0a10*/  IMAD.WIDE R24, R33, 0x4, R42.reuse ;  /* 0x0000000421187825 */ /* 0x101fe200078e022a */
[----:B------:R-:W5:Y:S01]  /*0a20*/  @!P0 LDG.E.CONSTANT R44, desc[UR8][R28.64] ;  /* 0x000000081c2c8981 */ /* 0x000f62000c1e9900 */
[C---:B-1----:R-:W-:Y:S02]  /*0a30*/  IADD3 R30, PT, PT, R18.reuse, 0x1, RZ ;  /* 0x00000001121e7810 */ /* 0x042fe40007ffe0ff */
[----:B------:R-:W-:Y:S01]  /*0a40*/  @!P1 IMAD.WIDE.U32 R26, R35, 0x4, R42 ;  /* 0x00000004231a9825 */ /* 0x000fe200078e002a */
[-C--:B------:R-:W-:Y:S01]  /*0a50*/  @P5 IADD3 R31, PT, PT, R18, R41.reuse, RZ ;  /* 0x00000029121f5210 */ /* 0x080fe20007ffe0ff */
[----:B------:R0:W5:Y:S01]  /*0a60*/  @!P0 LDG.E.CONSTANT R50, desc[UR8][R28.64+0x4] ;  /* 0x000004081c328981 */ /* 0x000162000c1e9900 */
[----:B------:R-:W-:Y:S02]  /*0a70*/  @P5 IADD3 R33, PT, PT, R30, R41, RZ ;  /* 0x000000291e215210 */ /* 0x000fe40007ffe0ff */
[----:B------:R-:W-:Y:S01]  /*0a80*/  @!P1 IADD3 R41, PT, PT, R19, 0x1, R41 ;  /* 0x0000000113299810 */ /* 0x000fe20007ffe029 */
[----:B------:R-:W5:Y:S01]  /*0a90*/  @!P2 LDG.E.CONSTANT R52, desc[UR8][R24.64] ;  /* 0x000000081834a981 */ /* 0x000f62000c1e9900 */
[----:B------:R-:W-:-:S03]  /*0aa0*/  @!P3 IADD3 R35, PT, PT, R37, 0x4801, RZ ;  /* 0x000048012523b810 */ /* 0x000fc60007ffe0ff */
[----:B------:R1:W5:Y:S01]  /*0ab0*/  @!P2 LDG.E.CONSTANT R54, desc[UR8][R24.64+0x4] ;  /* 0x000004081836a981 */ /* 0x000362000c1e9900 */
[C---:B------:R-:W-:Y:S02]  /*0ac0*/  LEA R49, R2.reuse, R9, 0xe ;  /* 0x0000000902317211 */ /* 0x040fe400078e70ff */
[----:B0-----:R-:W-:Y:S01]  /*0ad0*/  @!P3 IADD3 R29, PT, PT, R37, 0x4800, RZ ;  /* 0x00004800251db810 */ /* 0x001fe20007ffe0ff */
[----:B------:R0:W5:Y:S01]  /*0ae0*/  @!P1 LDG.E.CONSTANT R72, desc[UR8][R26.64] ;  /* 0x000000081a489981 */ /* 0x000162000c1e9900 */
[----:B------:R-:W-:Y:S01]  /*0af0*/  MOV R70, RZ ;  /* 0x000000ff00467202 */ /* 0x000fe20000000f00 */
[----:B-1----:R-:W-:Y:S01]  /*0b00*/  @P5 IMAD.WIDE.U32 R24, R31, 0x4, R42 ;  /* 0x000000041f185825 */ /* 0x002fe200078e002a */
[----:B------:R-:W-:-:S03]  /*0b10*/  LEA R31, R2, R11, 0xe ;  /* 0x0000000b021f7211 */ /* 0x000fc600078e70ff */
[--C-:B0-----:R-:W-:Y:S01]  /*0b20*/  @P5 IMAD.WIDE.U32 R26, R33, 0x4, R42.reuse ;  /* 0x00000004211a5825 */ /* 0x101fe200078e002a */
[----:B------:R-:W-:Y:S01]  /*0b30*/  LEA R33, R2, R7, 0xe ;  /* 0x0000000702217211 */ /* 0x000fe200078e70ff */
[----:B------:R-:W5:Y:S01]  /*0b40*/  @P5 LDG.E.CONSTANT R68, desc[UR8][R24.64] ;  /* 0x0000000818445981 */ /* 0x000f62000c1e9900 */
[----:B------:R-:W-:Y:S01]  /*0b50*/  MOV R74, RZ ;  /* 0x000000ff004a7202 */ /* 0x000fe20000000f00 */
[--C-:B------:R-:W-:Y:S02]  /*0b60*/  @!P3 IMAD.WIDE.U32 R28, R29, 0x4, R42.reuse ;  /* 0x000000041d1cb825 */ /* 0x100fe400078e002a */
[----:B------:R-:W5:Y:S02]  /*0b70*/  @P5 LDG.E.CONSTANT R70, desc[UR8][R26.64] ;  /* 0x000000081a465981 */ /* 0x000f64000c1e9900 */
[--C-:B------:R-:W-:Y:S02]  /*0b80*/  @!P1 IMAD.WIDE.U32 R40, R41, 0x4, R42.reuse ;  /* 0x0000000429289825 */ /* 0x100fe400078e002a */
[----:B------:R-:W5:Y:S02]  /*0b90*/  @!P3 LDG.E.CONSTANT R76, desc[UR8][R28.64] ;  /* 0x000000081c4cb981 */ /* 0x000f64000c1e9900 */
[----:B------:R-:W-:-:S02]  /*0ba0*/  @!P3 IMAD.WIDE.U32 R42, R35, 0x4, R42 ;  /* 0x00000004232ab825 */ /* 0x000fc400078e002a */
[----:B------:R-:W5:Y:S02]  /*0bb0*/  @!P1 LDG.E.CONSTANT R74, desc[UR8][R40.64] ;  /* 0x00000008284a9981 */ /* 0x000f64000c1e9900 */
[--C-:B------:R-:W-:Y:S02]  /*0bc0*/  IMAD.WIDE.U32 R48, R49, 0x4, R46.reuse ;  /* 0x0000000431307825 */ /* 0x100fe400078e002e */
[----:B------:R-:W5:Y:S02]  /*0bd0*/  @!P3 LDG.E.CONSTANT R78, desc[UR8][R42.64] ;  /* 0x000000082a4eb981 */ /* 0x000f64000c1e9900 */
[--C-:B------:R-:W-:Y:S02]  /*0be0*/  IMAD.WIDE.U32 R30, R31, 0x4, R46.reuse ;  /* 0x000000041f1e7825 */ /* 0x100fe400078e002e */
[----:B------:R-:W5:Y:S02]  /*0bf0*/  LDG.E.128.CONSTANT R24, desc[UR8][R48.64] ;  /* 0x0000000830187981 */ /* 0x000f64000c1e9d00 */
[----:B------:R-:W-:-:S02]  /*0c00*/  IMAD.WIDE.U32 R46, R33, 0x4, R46 ;  /* 0x00000004212e7825 */ /* 0x000fc400078e002e */
[----:B------:R-:W5:Y:S04]  /*0c10*/  LDG.E.128.CONSTANT R28, desc[UR8][R30.64] ;  /* 0x000000081e1c7981 */ /* 0x000f68000c1e9d00 */
[----:B------:R-:W5:Y:S04]  /*0c20*/  LDG.E.128.CONSTANT R32, desc[UR8][R46.64] ;  /* 0x000000082e207981 */ /* 0x000f68000c1e9d00 */
[----:B------:R-:W5:Y:S04]  /*0c30*/  LDG.E.128.CONSTANT R36, desc[UR8][R46.64+0x84000] ;  /* 0x084000082e247981 */ /* 0x000f68000c1e9d00 */
[----:B--2---:R-:W-:Y:S04]  /*0c40*/  STS [R23+UR4+0xc00], R56 ;  /* 0x000c003817007988 */ /* 0x004fe80008000804 */
[----:B---3--:R-:W-:Y:S04]  /*0c50*/  STS [R23+UR4+0xc04], R58 ;  /* 0x000c043a17007988 */ /* 0x008fe80008000804 */
[----:B----4-:R-:W-:Y:S04]  /*0c60*/  STS [R23+UR4+0x1200], R60 ;  /* 0x0012003c17007988 */ /* 0x010fe80008000804 */
[----:B-----5:R-:W-:Y:S04]  /*0c70*/  STS [R23+UR4+0x1204], R62 ;  /* 0x0012043e17007988 */ /* 0x020fe80008000804 */
[----:B------:R-:W-:Y:S04]  /*0c80*/  STS [R23+UR4+0x1800], R64 ;  /* 0x0018004017007988 */ /* 0x000fe80008000804 */
[----:B------:R-:W-:Y:S04]  /*0c90*/  STS [R23+UR4+0x1804], R66 ;  /* 0x0018044217007988 */ /* 0x000fe80008000804 */
[----:B------:R-:W-:Y:S04]  /*0ca0*/  STS [R23+UR4], R44 ;  /* 0x0000002c17007988 */ /* 0x000fe80008000804 */
[----:B------:R-:W-:Y:S04]  /*0cb0*/  STS [R23+UR4+0x4], R50 ;  /* 0x0000043217007988 */ /* 0x000fe80008000804 */
        /* <DEDUP_REMOVED lines=8> */
[----:B------:R-:W-:Y:S04]  /*0d40*/  STS.128 [R22+UR5+0xc00], R24 ;  /* 0x000c001816007988 */ /* 0x000fe80008000c05 */
[----:B------:R-:W-:Y:S04]  /*0d50*/  STS.128 [R22+UR5+0x1800], R28 ;  /* 0x0018001c16007988 */ /* 0x000fe80008000c05 */
[----:B------:R-:W-:Y:S04]  /*0d60*/  STS.128 [R22+UR5], R32 ;  /* 0x0000002016007988 */ /* 0x000fe80008000c05 */
[----:B------:R-:W-:Y:S01]  /*0d70*/  STS.128 [R22+UR5+0x2400], R36 ;  /* 0x0024002416007988 */ /* 0x000fe20008000c05 */
[----:B------:R-:W-:Y:S06]  /*0d80*/  BAR.SYNC.DEFER_BLOCKING 0x0 ;  /* 0x0000000000007b1d */ /* 0x000fec0000010000 */
[----:B------:R-:W-:Y:S04]  /*0d90*/  LDS R44, [R5+UR5] ;  /* 0x00000005052c7984 */ /* 0x000fe80008000800 */
[----:B------:R-:W0:Y:S04]  /*0da0*/  LDS.128 R40, [R21+UR4] ;  /* 0x0000000415287984 */ /* 0x000e280008000c00 */
[----:B------:R-:W1:Y:S04]  /*0db0*/  LDS R47, [R5+UR5+0x40] ;  /* 0x00004005052f7984 */ /* 0x000e680008000800 */
[----:B------:R-:W2:Y:S04]  /*0dc0*/  LDS.128 R56, [R21+UR4+0x200] ;  /* 0x0002000415387984 */ /* 0x000ea80008000c00 */
[----:B------:R-:W3:Y:S04]  /*0dd0*/  LDS R46, [R5+UR5+0x80] ;  /* 0x00008005052e7984 */ /* 0x000ee80008000800 */
[----:B------:R-:W4:Y:S04]  /*0de0*/  LDS R61, [R5+UR5+0xc0] ;  /* 0x0000c005053d7984 */ /* 0x000f280008000800 */
[----:B------:R-:W-:Y:S04]  /*0df0*/  LDS R60, [R5+UR5+0x100] ;  /* 0x00010005053c7984 */ /* 0x000fe80008000800 */
[----:B------:R-:W5:Y:S04]  /*0e00*/  LDS.128 R28, [R21+UR4+0x10] ;  /* 0x00001004151c7984 */ /* 0x000f680008000c00 */
[----:B------:R-:W5:Y:S04]  /*0e10*/  LDS R65, [R5+UR5+0x140] ;  /* 0x0001400505417984 */ /* 0x000f680008000800 */
[----:B------:R-:W5:Y:S04]  /*0e20*/  LDS.128 R52, [R21+UR4+0x210] ;  /* 0x0002100415347984 */ /* 0x000f680008000c00 */
[----:B------:R-:W5:Y:S04]  /*0e30*/  LDS R62, [R5+UR5+0x180] ;  /* 0x00018005053e7984 */ /* 0x000f680008000800 */
[----:B------:R-:W5:Y:S04]  /*0e40*/  LDS R67, [R5+UR5+0x1c0] ;  /* 0x0001c00505437984 */ /* 0x000f680008000800 */
[----:B------:R-:W-:Y:S04]  /*0e50*/  LDS R64, [R5+UR5+0x200] ;  /* 0x0002000505407984 */ /* 0x000fe80008000800 */
[----:B------:R-:W5:Y:S01]  /*0e60*/  LDS.128 R24, [R21+UR4+0x20] ;  /* 0x0000200415187984 */ /* 0x000f620008000c00 */
[----:B0-----:R-:W-:-:S03]  /*0e70*/  FFMA R40, R40, R44, R63 ;  /* 0x0000002c28287223 */ /* 0x001fc6000000003f */
[----:B------:R-:W0:Y:S04]  /*0e80*/  LDS.128 R48, [R21+UR4+0x220] ;  /* 0x0002200415307984 */ /* 0x000e280008000c00 */
[----:B------:R-:W0:Y:S01]  /*0e90*/  LDS R69, [R5+UR5+0x240] ;  /* 0x0002400505457984 */ /* 0x000e220008000800 */
[C---:B-1----:R-:W-:Y:S01]  /*0ea0*/  FFMA R41, R47.reuse, R41, R40 ;  /* 0x000000292f297223 */ /* 0x042fe20000000028 */
[----:B--2---:R-:W-:Y:S02]  /*0eb0*/  FFMA R44, R44, R56, R45 ;  /* 0x000000382c2c7223 */ /* 0x004fe4000000002d */
[----:B------:R-:W1:Y:S01]  /*0ec0*/  LDS R66, [R5+UR5+0x280] ;  /* 0x0002800505427984 */ /* 0x000e620008000800 */
[----:B---3--:R-:W-:Y:S01]  /*0ed0*/  FFMA R42, R46, R42, R41 ;  /* 0x0000002a2e2a7223 */ /* 0x008fe20000000029 */
[----:B------:R-:W-:-:S02]  /*0ee0*/  FFMA R47, R47, R57, R44 ;  /* 0x000000392f2f7223 */ /* 0x000fc4000000002c */
[----:B------:R-:W2:Y:S01]  /*0ef0*/  LDS R71, [R5+UR5+0x2c0] ;  /* 0x0002c00505477984 */ /* 0x000ea20008000800 */
[----:B----4-:R-:W-:Y:S01]  /*0f00*/  FFMA R43, R61, R43, R42 ;  /* 0x0000002b3d2b7223 */ /* 0x010fe2000000002a */
[----:B------:R-:W-:Y:S02]  /*0f10*/  FFMA R36, R46, R58, R47 ;  /* 0x0000003a2e247223 */ /* 0x000fe4000000002f */
[----:B------:R-:W-:Y:S04]  /*0f20*/  LDS R40, [R5+UR5+0x300] ;  /* 0x0003000505287984 */ /* 0x000fe80008000800 */
[----:B------:R-:W3:Y:S01]  /*0f30*/  LDS.128 R32, [R21+UR4+0x30] ;  /* 0x0000300415207984 */ /* 0x000ee20008000c00 */
[----:B-----5:R-:W-:-:S03]  /*0f40*/  FFMA R28, R28, R60, R43 ;  /* 0x0000003c1c1c7223 */ /* 0x020fc6000000002b */
[----:B------:R-:W4:Y:S01]  /*0f50*/  LDS.128 R44, [R21+UR4+0x230] ;  /* 0x00023004152c7984 */ /* 0x000f220008000c00 */
[----:B------:R-:W-:-:S03]  /*0f60*/  FFMA R61, R61, R59, R36 ;  /* 0x0000003b3d3d7223 */ /* 0x000fc60000000024 */
[----:B------:R-:W5:Y:S01]  /*0f70*/  LDS R73, [R5+UR5+0x340] ;  /* 0x0003400505497984 */ /* 0x000f620008000800 */
[C---:B------:R-:W-:Y:S01]  /*0f80*/  FFMA R29, R65.reuse, R29, R28 ;  /* 0x0000001d411d7223 */ /* 0x040fe2000000001c */
[----:B------:R-:W-:Y:S02]  /*0f90*/  FFMA R60, R60, R52, R61 ;  /* 0x000000343c3c7223 */ /* 0x000fe4000000003d */
[----:B------:R-:W5:Y:S01]  /*0fa0*/  LDS R42, [R5+UR5+0x380] ;  /* 0x00038005052a7984 */ /* 0x000f620008000800 */
[C---:B------:R-:W-:Y:S01]  /*0fb0*/  FFMA R30, R62.reuse, R30, R29 ;  /* 0x0000001e3e1e7223 */ /* 0x040fe2000000001d */
[----:B------:R-:W-:Y:S02]  /*0fc0*/  FFMA R65, R65, R53, R60 ;  /* 0x0000003541417223 */ /* 0x000fe4000000003c */
[----:B------:R-:W5:Y:S01]  /*0fd0*/  LDS R43, [R5+UR5+0x3c0] ;  /* 0x0003c005052b7984 */ /* 0x000f620008000800 */
[----:B------:R-:W-:Y:S01]  /*0fe0*/  FFMA R41, R67, R31, R30 ;  /* 0x0000001f43297223 */ /* 0x000fe2000000001e */
[----:B------:R-:W-:-:S02]  /*0ff0*/  FFMA R62, R62, R54, R65 ;  /* 0x000000363e3e7223 */ /* 0x000fc40000000041 */
[----:B------:R-:W-:Y:S04]  /*1000*/  LDS R68, [R5+UR5+0x400] ;  /* 0x0004000505447984 */ /* 0x000fe80008000800 */
[----:B------:R-:W5:Y:S04]  /*1010*/  LDS.128 R36, [R21+UR4+0x40] ;  /* 0x0000400415247984 */ /* 0x000f680008000c00 */
[----:B------:R-:W5:Y:S01]  /*1020*/  LDS.128 R28, [R21+UR4+0x240] ;  /* 0x00024004151c7984 */ /* 0x000f620008000c00 */
[----:B------:R-:W-:-:S03]  /*1030*/  FFMA R67, R67, R55, R62 ;  /* 0x0000003743437223 */ /* 0x000fc6000000003e */
[----:B------:R-:W5:Y:S01]  /*1040*/  LDS R75, [R5+UR5+0x440] ;  /* 0x00044005054b7984 */ /* 0x000f620008000800 */
[----:B------:R-:W-:Y:S01]  /*1050*/  FFMA R24, R24, R64, R41 ;  /* 0x0000004018187223 */ /* 0x000fe20000000029 */
[----:B0-----:R-:W-:Y:S02]  /*1060*/  FFMA R64, R64, R48, R67 ;  /* 0x0000003040407223 */ /* 0x001fe40000000043 */
[----:B------:R-:W0:Y:S01]  /*1070*/  LDS R70, [R5+UR5+0x480] ;  /* 0x0004800505467984 */ /* 0x000e220008000800 */
[C---:B------:R-:W-:Y:S01]  /*1080*/  FFMA R25, R69.reuse, R25, R24 ;  /* 0x0000001945197223 */ /* 0x040fe20000000018 */
[----:B------:R-:W-:Y:S02]  /*1090*/  FFMA R69, R69, R49, R64 ;  /* 0x0000003145457223 */ /* 0x000fe40000000040 */
[----:B------:R-:W0:Y:S01]  /*10a0*/  LDS R77, [R5+UR5+0x4c0] ;  /* 0x0004c005054d7984 */ /* 0x000e220008000800 */
[C---:B-1----:R-:W-:Y:S01]  /*10b0*/  FFMA R26, R66.reuse, R26, R25 ;  /* 0x0000001a421a7223 */ /* 0x042fe20000000019 */
[----:B------:R-:W-:-:S02]  /*10c0*/  FFMA R66, R66, R50, R69 ;  /* 0x0000003242427223 */ /* 0x000fc40000000045 */
[----:B------:R-:W-:Y:S04]  /*10d0*/  LDS R72, [R5+UR5+0x500] ;  /* 0x0005000505487984 */ /* 0x000fe80008000800 */
[----:B------:R-:W1:Y:S01]  /*10e0*/  LDS.128 R60, [R21+UR4+0x50] ;  /* 0x00005004153c7984 */ /* 0x000e620008000c00 */
[----:B--2---:R-:W-:-:S03]  /*10f0*/  FFMA R27, R71, R27, R26 ;  /* 0x0000001b471b7223 */ /* 0x004fc6000000001a */
[----:B------:R-:W2:Y:S01]  /*1100*/  LDS.128 R96, [R21+UR4+0x250] ;  /* 0x0002500415607984 */ /* 0x000ea20008000c00 */
[----:B------:R-:W-:-:S03]  /*1110*/  FFMA R71, R71, R51, R66 ;  /* 0x0000003347477223 */ /* 0x000fc60000000042 */
[----:B------:R-:W2:Y:S01]  /*1120*/  LDS R69, [R5+UR5+0x540] ;  /* 0x0005400505457984 */ /* 0x000ea20008000800 */
[----:B---3--:R-:W-:Y:S01]  /*1130*/  FFMA R32, R32, R40, R27 ;  /* 0x0000002820207223 */ /* 0x008fe2000000001b */
[----:B----4-:R-:W-:Y:S02]  /*1140*/  FFMA R40, R40, R44, R71 ;  /* 0x0000002c28287223 */ /* 0x010fe40000000047 */
[----:B------:R-:W3:Y:S01]  /*1150*/  LDS R76, [R5+UR5+0x580] ;  /* 0x00058005054c7984 */ /* 0x000ee20008000800 */
[C---:B-----5:R-:W-:Y:S01]  /*1160*/  FFMA R33, R73.reuse, R33, R32 ;  /* 0x0000002149217223 */ /* 0x060fe20000000020 */
[----:B------:R-:W-:Y:S02]  /*1170*/  FFMA R73, R73, R45, R40 ;  /* 0x0000002d49497223 */ /* 0x000fe40000000028 */
[----:B------:R-:W4:Y:S01]  /*1180*/  LDS R71, [R5+UR5+0x5c0] ;  /* 0x0005c00505477984 */ /* 0x000f220008000800 */
[C---:B------:R-:W-:Y:S01]  /*1190*/  FFMA R34, R42.reuse, R34, R33 ;  /* 0x000000222a227223 */ /* 0x040fe20000000021 */
[----:B------:R-:W-:-:S02]  /*11a0*/  FFMA R42, R42, R46, R73 ;  /* 0x0000002e2a2a7223 */ /* 0x000fc40000000049 */
[----:B------:R-:W-:Y:S04]  /*11b0*/  LDS R78, [R5+UR5+0x600] ;  /* 0x00060005054e7984 */ /* 0x000fe80008000800 */
[----:B------:R-:W5:Y:S01]  /*11c0*/  LDS.128 R64, [R21+UR4+0x60] ;  /* 0x0000600415407984 */ /* 0x000f620008000c00 */
[C---:B------:R-:W-:Y:S01]  /*11d0*/  FFMA R35, R43.reuse, R35, R34 ;  /* 0x000000232b237223 */ /* 0x040fe20000000022 */
[----:B------:R-:W-:Y:S02]  /*11e0*/  FFMA R43, R43, R47, R42 ;  /* 0x0000002f2b2b7223 */ /* 0x000fe4000000002a */
[----:B------:R-:W5:Y:S04]  /*11f0*/  LDS R79, [R5+UR5+0x640] ;  /* 0x00064005054f7984 */ /* 0x000f680008000800 */
[----:B------:R-:W5:Y:S01]  /*1200*/  LDS.128 R100, [R21+UR4+0x260] ;  /* 0x0002600415647984 */ /* 0x000f620008000c00 */
[----:B------:R-:W-:Y:S01]  /*1210*/  FFMA R36, R36, R68, R35 ;  /* 0x0000004424247223 */ /* 0x000fe20000000023 */
[----:B------:R-:W-:-:S02]  /*1220*/  FFMA R68, R68, R28, R43 ;  /* 0x0000001c44447223 */ /* 0x000fc4000000002b */
[----:B------:R-:W5:Y:S01]  /*1230*/  LDS R80, [R5+UR5+0x680] ;  /* 0x0006800505507984 */ /* 0x000f620008000800 */
[C---:B------:R-:W-:Y:S01]  /*1240*/  FFMA R37, R75.reuse, R37, R36 ;  /* 0x000000254b257223 */ /* 0x040fe20000000024 */
[----:B------:R-:W-:Y:S02]  /*1250*/  FFMA R75, R75, R29, R68 ;  /* 0x0000001d4b4b7223 */ /* 0x000fe40000000044 */
[----:B------:R-:W5:Y:S01]  /*1260*/  LDS R81, [R5+UR5+0x6c0] ;  /* 0x0006c00505517984 */ /* 0x000f620008000800 */
[C---:B0-----:R-:W-:Y:S01]  /*1270*/  FFMA R38, R70.reuse, R38, R37 ;  /* 0x0000002646267223 */ /* 0x041fe20000000025 */
[----:B------:R-:W-:Y:S02]  /*1280*/  FFMA R70, R70, R30, R75 ;  /* 0x0000001e46467223 */ /* 0x000fe4000000004b */
[----:B------:R-:W-:Y:S04]  /*1290*/  LDS R82, [R5+UR5+0x700] ;  /* 0x0007000505527984 */ /* 0x000fe80008000800 */
[----:B------:R-:W0:Y:S01]  /*12a0*/  LDS.128 R40, [R21+UR4+0x70] ;  /* 0x0000700415287984 */ /* 0x000e220008000c00 */
[C---:B------:R-:W-:Y:S01]  /*12b0*/  FFMA R39, R77.reuse, R39, R38 ;  /* 0x000000274d277223 */ /* 0x040fe20000000026 */
[----:B------:R-:W-:-:S02]  /*12c0*/  FFMA R77, R77, R31, R70 ;  /* 0x0000001f4d4d7223 */ /* 0x000fc40000000046 */
[----:B------:R-:W0:Y:S04]  /*12d0*/  LDS R83, [R5+UR5+0x740] ;  /* 0x0007400505537984 */ /* 0x000e280008000800 */
[----:B------:R-:W0:Y:S01]  /*12e0*/  LDS.128 R24, [R21+UR4+0x270] ;  /* 0x0002700415187984 */ /* 0x000e220008000c00 */
[----:B-1----:R-:W-:Y:S01]  /*12f0*/  FFMA R60, R60, R72, R39 ;  /* 0x000000483c3c7223 */ /* 0x002fe20000000027 */
[----:B--2---:R-:W-:Y:S02]  /*1300*/  FFMA R72, R72, R96, R77 ;  /* 0x0000006048487223 */ /* 0x004fe4000000004d */
[----:B------:R-:W1:Y:S01]  /*1310*/  LDS R84, [R5+UR5+0x780] ;  /* 0x0007800505547984 */ /* 0x000e620008000800 */
[C---:B------:R-:W-:Y:S01]  /*1320*/  FFMA R61, R69.reuse, R61, R60 ;  /* 0x0000003d453d7223 */ /* 0x040fe2000000003c */
[----:B------:R-:W-:-:S02]  /*1330*/  FFMA R69, R69, R97, R72 ;  /* 0x0000006145457223 */ /* 0x000fc40000000048 */
[----:B------:R-:W2:Y:S01]  /*1340*/  LDS R77, [R5+UR5+0x7c0] ;  /* 0x0007c005054d7984 */ /* 0x000ea20008000800 */
[C---:B---3--:R-:W-:Y:S01]  /*1350*/  FFMA R62, R76.reuse, R62, R61 ;  /* 0x0000003e4c3e7223 */ /* 0x048fe2000000003d */
[----:B------:R-:W-:Y:S02]  /*1360*/  FFMA R76, R76, R98, R69 ;  /* 0x000000624c4c7223 */ /* 0x000fe40000000045 */
[----:B------:R-:W-:Y:S04]  /*1370*/  LDS R86, [R5+UR5+0x800] ;  /* 0x0008000505567984 */ /* 0x000fe80008000800 */
[----:B------:R-:W3:Y:S01]  /*1380*/  LDS.128 R72, [R21+UR4+0x80] ;  /* 0x0000800415487984 */ /* 0x000ee20008000c00 */
[----:B----4-:R-:W-:-:S03]  /*1390*/  FFMA R63, R71, R63, R62 ;  /* 0x0000003f473f7223 */ /* 0x010fc6000000003e */
[----:B------:R-:W4:Y:S01]  /*13a0*/  LDS R85, [R5+UR5+0x840] ;  /* 0x0008400505557984 */ /* 0x000f220008000800 */
[----:B------:R-:W-:-:S03]  /*13b0*/  FFMA R71, R71, R99, R76 ;  /* 0x0000006347477223 */ /* 0x000fc6000000004c */
[----:B------:R-:W4:Y:S01]  /*13c0*/  LDS.128 R32, [R21+UR4+0x280] ;  /* 0x0002800415207984 */ /* 0x000f220008000c00 */
[----:B-----5:R-:W-:-:S03]  /*13d0*/  FFMA R64, R64, R78, R63 ;  /* 0x0000004e40407223 */ /* 0x020fc6000000003f */
[----:B------:R-:W5:Y:S01]  /*13e0*/  LDS R76, [R5+UR5+0x880] ;  /* 0x00088005054c7984 */ /* 0x000f620008000800 */
[C---:B------:R-:W-:Y:S01]  /*13f0*/  FFMA R65, R79.reuse, R65, R64 ;  /* 0x000000414f417223 */ /* 0x040fe20000000040 */
[----:B------:R-:W-:Y:S02]  /*1400*/  FFMA R78, R78, R100, R71 ;  /* 0x000000644e4e7223 */ /* 0x000fe40000000047 */
[----:B------:R-:W5:Y:S01]  /*1410*/  LDS R87, [R5+UR5+0x8c0] ;  /* 0x0008c00505577984 */ /* 0x000f620008000800 */
[C---:B------:R-:W-:Y:S01]  /*1420*/  FFMA R66, R80.reuse, R66, R65 ;  /* 0x0000004250427223 */ /* 0x040fe20000000041 */
[----:B------:R-:W-:Y:S02]  /*1430*/  FFMA R79, R79, R101, R78 ;  /* 0x000000654f4f7223 */ /* 0x000fe4000000004e */
[----:B------:R-:W-:Y:S01]  /*1440*/  LDS R78, [R5+UR5+0x900] ;  /* 0x00090005054e7984 */ /* 0x000fe20008000800 */
[----:B------:R-:W-:Y:S01]  /*1450*/  FFMA R67, R81, R67, R66 ;  /* 0x0000004351437223 */ /* 0x000fe20000000042 */
[----:B------:R-:W-:-:S02]  /*1460*/  FFMA R80, R80, R102, R79 ;  /* 0x0000006650507223 */ /* 0x000fc4000000004f */
[----:B------:R-:W5:Y:S04]  /*1470*/  LDS.128 R68, [R21+UR4+0x90] ;  /* 0x0000900415447984 */ /* 0x000f680008000c00 */
[----:B------:R-:W5:Y:S01]  /*1480*/  LDS.128 R36, [R21+UR4+0x290] ;  /* 0x0002900415247984 */ /* 0x000f620008000c00 */
[----:B0-----:R-:W-:Y:S01]  /*1490*/  FFMA R40, R40, R82, R67 ;  /* 0x0000005228287223 */ /* 0x001fe20000000043 */
[----:B------:R-:W-:Y:S02]  /*14a0*/  FFMA R81, R81, R103, R80 ;  /* 0x0000006751517223 */ /* 0x000fe40000000050 */
[----:B------:R-:W0:Y:S01]  /*14b0*/  LDS R79, [R5+UR5+0x940] ;  /* 0x00094005054f7984 */ /* 0x000e220008000800 */
[----:B------:R-:W-:Y:S01]  /*14c0*/  FFMA R41, R83, R41, R40 ;  /* 0x0000002953297223 */ /* 0x000fe20000000028 */
[----:B------:R-:W-:-:S02]  /*14d0*/  FFMA R82, R82, R24, R81 ;  /* 0x0000001852527223 */ /* 0x000fc40000000051 */
[----:B------:R-:W0:Y:S01]  /*14e0*/  LDS R80, [R5+UR5+0x980] ;  /* 0x0009800505507984 */ /* 0x000e220008000800 */
[C---:B-1----:R-:W-:Y:S01]  /*14f0*/  FFMA R42, R84.reuse, R42, R41 ;  /* 0x0000002a542a7223 */ /* 0x042fe20000000029 */
[----:B------:R-:W-:Y:S02]  /*1500*/  FFMA R83, R83, R25, R82 ;  /* 0x0000001953537223 */ /* 0x000fe40000000052 */
[----:B------:R-:W1:Y:S01]  /*1510*/  LDS R81, [R5+UR5+0x9c0] ;  /* 0x0009c00505517984 */ /* 0x000e620008000800 */
[----:B--2---:R-:W-:Y:S01]  /*1520*/  FFMA R43, R77, R43, R42 ;  /* 0x0000002b4d2b7223 */ /* 0x004fe2000000002a */
[----:B------:R-:W-:Y:S02]  /*1530*/  FFMA R84, R84, R26, R83 ;  /* 0x0000001a54547223 */ /* 0x000fe40000000053 */
[----:B------:R-:W-:Y:S01]  /*1540*/  LDS R82, [R5+UR5+0xa00] ;  /* 0x000a000505527984 */ /* 0x000fe20008000800 */
[----:B---3--:R-:W-:-:S03]  /*1550*/  FFMA R72, R72, R86, R43 ;  /* 0x0000005648487223 */ /* 0x008fc6000000002b */
[----:B------:R-:W2:Y:S01]  /*1560*/  LDS.128 R64, [R21+UR4+0xa0] ;  /* 0x0000a00415407984 */ /* 0x000ea20008000c00 */
[----:B------:R-:W-:-:S03]  /*1570*/  FFMA R77, R77, R27, R84 ;  /* 0x0000001b4d4d7223 */ /* 0x000fc60000000054 */
[----:B------:R-:W3:Y:S01]  /*1580*/  LDS.128 R60, [R21+UR4+0x2a0] ;  /* 0x0002a004153c7984 */ /* 0x000ee20008000c00 */
[----:B----4-:R-:W-:-:S03]  /*1590*/  FFMA R73, R85, R73, R72 ;  /* 0x0000004955497223 */ /* 0x010fc60000000048 */
[----:B------:R-:W4:Y:S01]  /*15a0*/  LDS R83, [R5+UR5+0xa40] ;  /* 0x000a400505537984 */ /* 0x000f220008000800 */
[----:B------:R-:W-:-:S03]  /*15b0*/  FFMA R86, R86, R32, R77 ;  /* 0x0000002056567223 */ /* 0x000fc6000000004d */
[----:B------:R-:W4:Y:S01]  /*15c0*/  LDS R84, [R5+UR5+0xa80] ;  /* 0x000a800505547984 */ /* 0x000f220008000800 */
[C---:B-----5:R-:W-:Y:S01]  /*15d0*/  FFMA R74, R76.reuse, R74, R73 ;  /* 0x0000004a4c4a7223 */ /* 0x060fe20000000049 */
[----:B------:R-:W-:Y:S02]  /*15e0*/  FFMA R85, R85, R33, R86 ;  /* 0x0000002155557223 */ /* 0x000fe40000000056 */
[----:B------:R-:W5:Y:S01]  /*15f0*/  LDS R89, [R5+UR5+0xac0] ;  /* 0x000ac00505597984 */ /* 0x000f620008000800 */
[C---:B------:R-:W-:Y:S01]  /*1600*/  FFMA R77, R87.reuse, R75, R74 ;  /* 0x0000004b574d7223 */ /* 0x040fe2000000004a */
[----:B------:R-:W-:Y:S02]  /*1610*/  FFMA R76, R76, R34, R85 ;  /* 0x000000224c4c7223 */ /* 0x000fe40000000055 */
[----:B------:R-:W-:Y:S04]  /*1620*/  LDS R88, [R5+UR5+0xb00] ;  /* 0x000b000505587984 */ /* 0x000fe80008000800 */
[----:B------:R-:W5:Y:S01]  /*1630*/  LDS.128 R40, [R21+UR4+0xb0] ;  /* 0x0000b00415287984 */ /* 0x000f620008000c00 */
[----:B------:R-:W-:-:S03]  /*1640*/  FFMA R87, R87, R35, R76 ;  /* 0x0000002357577223 */ /* 0x000fc6000000004c */
[----:B------:R-:W5:Y:S01]  /*1650*/  LDS.128 R72, [R21+UR4+0x2b0] ;  /* 0x0002b00415487984 */ /* 0x000f620008000c00 */
[----:B------:R-:W-:-:S03]  /*1660*/  FFMA R68, R68, R78, R77 ;  /* 0x0000004e44447223 */ /* 0x000fc6000000004d */
[----:B------:R-:W5:Y:S01]  /*1670*/  LDS R91, [R5+UR5+0xb40] ;  /* 0x000b4005055b7984 */ /* 0x000f620008000800 */
[----:B------:R-:W-:Y:S01]  /*1680*/  FFMA R78, R78, R36, R87 ;  /* 0x000000244e4e7223 */ /* 0x000fe20000000057 */
[C---:B0-----:R-:W-:Y:S02]  /*1690*/  FFMA R69, R79.reuse, R69, R68 ;  /* 0x000000454f457223 */ /* 0x041fe40000000044 */
[----:B------:R-:W0:Y:S01]  /*16a0*/  LDS R90, [R5+UR5+0xb80] ;  /* 0x000b8005055a7984 */ /* 0x000e220008000800 */
[----:B------:R-:W-:Y:S01]  /*16b0*/  FFMA R79, R79, R37, R78 ;  /* 0x000000254f4f7223 */ /* 0x000fe2000000004e */
[C---:B------:R-:W-:Y:S02]  /*16c0*/  FFMA R70, R80.reuse, R70, R69 ;  /* 0x0000004650467223 */ /* 0x040fe40000000045 */
[----:B------:R-:W0:Y:S01]  /*16d0*/  LDS R105, [R5+UR5+0xbc0] ;  /* 0x000bc00505697984 */ /* 0x000e220008000800 */
[----:B------:R-:W-:-:S03]  /*16e0*/  FFMA R80, R80, R38, R79 ;  /* 0x0000002650507223 */ /* 0x000fc6000000004f */
[----:B------:R-:W-:Y:S01]  /*16f0*/  LDS R106, [R5+UR5+0xc00] ;  /* 0x000c0005056a7984 */ /* 0x000fe20008000800 */
[----:B-1----:R-:W-:-:S03]  /*1700*/  FFMA R71, R81, R71, R70 ;  /* 0x0000004751477223 */ /* 0x002fc60000000046 */
[----:B------:R-:W1:Y:S01]  /*1710*/  LDS.128 R76, [R21+UR4+0xc0] ;  /* 0x0000c004154c7984 */ /* 0x000e620008000c00 */
[----:B------:R-:W-:-:S03]  /*1720*/  FFMA R81, R81, R39, R80 ;  /* 0x0000002751517223 */ /* 0x000fc60000000050 */
[----:B------:R-:W1:Y:S01]  /*1730*/  LDS.128 R92, [R21+UR4+0x2c0] ;  /* 0x0002c004155c7984 */ /* 0x000e620008000c00 */
[----:B--2---:R-:W-:-:S03]  /*1740*/  FFMA R64, R64, R82, R71 ;  /* 0x0000005240407223 */ /* 0x004fc60000000047 */
[----:B------:R-:W2:Y:S01]  /*1750*/  LDS R107, [R5+UR5+0xc40] ;  /* 0x000c4005056b7984 */ /* 0x000ea20008000800 */
[----:B---3--:R-:W-:-:S03]  /*1760*/  FFMA R82, R82, R60, R81 ;  /* 0x0000003c52527223 */ /* 0x008fc60000000051 */
[----:B------:R-:W3:Y:S01]  /*1770*/  LDS R80, [R5+UR5+0xc80] ;  /* 0x000c800505507984 */ /* 0x000ee20008000800 */
[C---:B----4-:R-:W-:Y:S01]  /*1780*/  FFMA R65, R83.reuse, R65, R64 ;  /* 0x0000004153417223 */ /* 0x050fe20000000040 */
[----:B------:R-:W-:Y:S02]  /*1790*/  FFMA R83, R83, R61, R82 ;  /* 0x0000003d53537223 */ /* 0x000fe40000000052 */
[----:B------:R-:W4:Y:S01]  /*17a0*/  LDS R109, [R5+UR5+0xcc0] ;  /* 0x000cc005056d7984 */ /* 0x000f220008000800 */
[C---:B------:R-:W-:Y:S01]  /*17b0*/  FFMA R66, R84.reuse, R66, R65 ;  /* 0x0000004254427223 */ /* 0x040fe20000000041 */
[----:B------:R-:W-:Y:S02]  /*17c0*/  FFMA R64, R84, R62, R83 ;  /* 0x0000003e54407223 */ /* 0x000fe40000000053 */
[----:B------:R-:W-:Y:S01]  /*17d0*/  LDS R108, [R5+UR5+0xd00] ;  /* 0x000d0005056c7984 */ /* 0x000fe20008000800 */
[----:B-----5:R-:W-:-:S03]  /*17e0*/  FFMA R67, R89, R67, R66 ;  /* 0x0000004359437223 */ /* 0x020fc60000000042 */
[----:B------:R-:W5:Y:S01]  /*17f0*/  LDS.128 R68, [R21+UR4+0xd0] ;  /* 0x0000d00415447984 */ /* 0x000f620008000c00 */
[----:B------:R-:W-:-:S03]  /*1800*/  FFMA R89, R89, R63, R64 ;  /* 0x0000003f59597223 */ /* 0x000fc60000000040 */
[----:B------:R-:W5:Y:S01]  /*1810*/  LDS.128 R84, [R21+UR4+0x2d0] ;  /* 0x0002d00415547984 */ /* 0x000f620008000c00 */
[----:B------:R-:W-:-:S03]  /*1820*/  FFMA R40, R40, R88, R67 ;  /* 0x0000005828287223 */ /* 0x000fc60000000043 */
[----:B------:R-:W5:Y:S01]  /*1830*/  LDS R111, [R5+UR5+0xd40] ;  /* 0x000d4005056f7984 */ /* 0x000f620008000800 */
[----:B------:R-:W-:-:S03]  /*1840*/  FFMA R88, R88, R72, R89 ;  /* 0x0000004858587223 */ /* 0x000fc60000000059 */
        /* <DEDUP_REMOVED lines=8> */
[----:B------:R-:W-:-:S03]  /*18d0*/  FFMA R43, R105, R43, R42 ;  /* 0x0000002b692b7223 */ /* 0x000fc6000000002a */
[----:B------:R-:W0:Y:S01]  /*18e0*/  LDS.128 R88, [R21+UR4+0x2e0] ;  /* 0x0002e00415587984 */ /* 0x000e220008000c00 */
[----:B------:R-:W-:-:S03]  /*18f0*/  FFMA R105, R105, R75, R40 ;  /* 0x0000004b69697223 */ /* 0x000fc60000000028 */
[----:B------:R-:W0:Y:S01]  /*1900*/  LDS R115, [R5+UR5+0xe40] ;  /* 0x000e400505737984 */ /* 0x000e220008000800 */
[----:B-1----:R-:W-:Y:S01]  /*1910*/  FFMA R76, R76, R106, R43 ;  /* 0x0000006a4c4c7223 */ /* 0x002fe2000000002b */
[----:B------:R-:W-:Y:S02]  /*1920*/  FFMA R106, R106, R92, R105 ;  /* 0x0000005c6a6a7223 */ /* 0x000fe40000000069 */
[----:B------:R-:W1:Y:S01]  /*1930*/  LDS R114, [R5+UR5+0xe80] ;  /* 0x000e800505727984 */ /* 0x000e620008000800 */
[C---:B--2---:R-:W-:Y:S01]  /*1940*/  FFMA R77, R107.reuse, R77, R76 ;  /* 0x0000004d6b4d7223 */ /* 0x044fe2000000004c */
[----:B------:R-:W-:Y:S02]  /*1950*/  FFMA R107, R107, R93, R106 ;  /* 0x0000005d6b6b7223 */ /* 0x000fe4000000006a */
[----:B------:R-:W2:Y:S01]  /*1960*/  LDS R105, [R5+UR5+0xec0] ;  /* 0x000ec00505697984 */ /* 0x000ea20008000800 */
[C---:B---3--:R-:W-:Y:S01]  /*1970*/  FFMA R78, R80.reuse, R78, R77 ;  /* 0x0000004e504e7223 */ /* 0x048fe2000000004d */
[----:B------:R-:W-:-:S02]  /*1980*/  FFMA R76, R80, R94, R107 ;  /* 0x0000005e504c7223 */ /* 0x000fc4000000006b */
[----:B------:R-:W-:Y:S04]  /*1990*/  LDS R106, [R5+UR5+0xf00] ;  /* 0x000f0005056a7984 */ /* 0x000fe80008000800 */
[----:B------:R-:W3:Y:S01]  /*19a0*/  LDS.128 R40, [R21+UR4+0xf0] ;  /* 0x0000f00415287984 */ /* 0x000ee20008000c00 */
[----:B----4-:R-:W-:-:S03]  /*19b0*/  FFMA R79, R109, R79, R78 ;  /* 0x0000004f6d4f7223 */ /* 0x010fc6000000004e */
[----:B------:R-:W4:Y:S01]  /*19c0*/  LDS.128 R80, [R21+UR4+0x2f0] ;  /* 0x0002f00415507984 */ /* 0x000f220008000c00 */
[----:B------:R-:W-:-:S03]  /*19d0*/  FFMA R109, R109, R95, R76 ;  /* 0x0000005f6d6d7223 */ /* 0x000fc6000000004c */
[----:B------:R-:W4:Y:S01]  /*19e0*/  LDS R107, [R5+UR5+0xf40] ;  /* 0x000f4005056b7984 */ /* 0x000f220008000800 */
[----:B-----5:R-:W-:Y:S01]  /*19f0*/  FFMA R68, R68, R108, R79 ;  /* 0x0000006c44447223 */ /* 0x020fe2000000004f */
[----:B------:R-:W-:Y:S02]  /*1a00*/  FFMA R108, R108, R84, R109 ;  /* 0x000000546c6c7223 */ /* 0x000fe4000000006d */
[----:B------:R-:W5:Y:S01]  /*1a10*/  LDS R116, [R5+UR5+0xf80] ;  /* 0x000f800505747984 */ /* 0x000f620008000800 */
[C---:B------:R-:W-:Y:S01]  /*1a20*/  FFMA R69, R111.reuse, R69, R68 ;  /* 0x000000456f457223 */ /* 0x040fe20000000044 */
[----:B------:R-:W-:Y:S02]  /*1a30*/  FFMA R111, R111, R85, R108 ;  /* 0x000000556f6f7223 */ /* 0x000fe4000000006c */
[----:B------:R-:W5:Y:S01]  /*1a40*/  LDS R109, [R5+UR5+0xfc0] ;  /* 0x000fc005056d7984 */ /* 0x000f620008000800 */
[C---:B------:R-:W-:Y:S01]  /*1a50*/  FFMA R70, R110.reuse, R70, R69 ;  /* 0x000000466e467223 */ /* 0x040fe20000000045 */
[----:B------:R-:W-:-:S02]  /*1a60*/  FFMA R110, R110, R86, R111 ;  /* 0x000000566e6e7223 */ /* 0x000fc4000000006f */
[----:B------:R-:W5:Y:S01]  /*1a70*/  LDS R108, [R5+UR5+0x1000] ;  /* 0x00100005056c7984 */ /* 0x000f620008000800 */
[----:B------:R-:W-:-:S03]  /*1a80*/  FFMA R71, R113, R71, R70 ;  /* 0x0000004771477223 */ /* 0x000fc60000000046 */
[----:B------:R-:W5:Y:S01]  /*1a90*/  LDS.128 R76, [R21+UR4+0x400] ;  /* 0x00040004154c7984 */ /* 0x000f620008000c00 */
[----:B------:R-:W-:-:S03]  /*1aa0*/  FFMA R113, R113, R87, R110 ;  /* 0x0000005771717223 */ /* 0x000fc6000000006e */
[----:B------:R-:W5:Y:S01]  /*1ab0*/  LDS R111, [R5+UR5+0x1040] ;  /* 0x00104005056f7984 */ /* 0x000f620008000800 */
[----:B0-----:R-:W-:Y:S01]  /*1ac0*/  FFMA R64, R64, R112, R71 ;  /* 0x0000007040407223 */ /* 0x001fe20000000047 */
[----:B------:R-:W-:Y:S02]  /*1ad0*/  FFMA R112, R112, R88, R113 ;  /* 0x0000005870707223 */ /* 0x000fe40000000071 */
[----:B------:R-:W0:Y:S01]  /*1ae0*/  LDS R110, [R5+UR5+0x1080] ;  /* 0x00108005056e7984 */ /* 0x000e220008000800 */
[C---:B------:R-:W-:Y:S01]  /*1af0*/  FFMA R65, R115.reuse, R65, R64 ;  /* 0x0000004173417223 */ /* 0x040fe20000000040 */
[----:B------:R-:W-:Y:S02]  /*1b00*/  FFMA R115, R115, R89, R112 ;  /* 0x0000005973737223 */ /* 0x000fe40000000070 */
[----:B------:R-:W0:Y:S01]  /*1b10*/  LDS R113, [R5+UR5+0x10c0] ;  /* 0x0010c00505717984 */ /* 0x000e220008000800 */
[C---:B-1----:R-:W-:Y:S01]  /*1b20*/  FFMA R66, R114.reuse, R66, R65 ;  /* 0x0000004272427223 */ /* 0x042fe20000000041 */
[----:B------:R-:W-:-:S02]  /*1b30*/  FFMA R114, R114, R90, R115 ;  /* 0x0000005a72727223 */ /* 0x000fc40000000073 */
[----:B------:R-:W1:Y:S01]  /*1b40*/  LDS R112, [R5+UR5+0x1100] ;  /* 0x0011000505707984 */ /* 0x000e620008000800 */
[----:B--2---:R-:W-:-:S03]  /*1b50*/  FFMA R67, R105, R67, R66 ;  /* 0x0000004369437223 */ /* 0x004fc60000000042 */
[----:B------:R-:W2:Y:S01]  /*1b60*/  LDS.128 R68, [R21+UR4+0x410] ;  /* 0x0004100415447984 */ /* 0x000ea20008000c00 */
[----:B------:R-:W-:-:S03]  /*1b70*/  FFMA R105, R105, R91, R114 ;  /* 0x0000005b69697223 */ /* 0x000fc60000000072 */
[----:B------:R-:W2:Y:S01]  /*1b80*/  LDS R115, [R5+UR5+0x1140] ;  /* 0x0011400505737984 */ /* 0x000ea20008000800 */
[----:B---3--:R-:W-:Y:S01]  /*1b90*/  FFMA R40, R40, R106, R67 ;  /* 0x0000006a28287223 */ /* 0x008fe20000000043 */
[----:B----4-:R-:W-:Y:S02]  /*1ba0*/  FFMA R106, R106, R80, R105 ;  /* 0x000000506a6a7223 */ /* 0x010fe40000000069 */
[----:B------:R-:W3:Y:S01]  /*1bb0*/  LDS R114, [R5+UR5+0x1180] ;  /* 0x0011800505727984 */ /* 0x000ee20008000800 */
[C---:B------:R-:W-:Y:S01]  /*1bc0*/  FFMA R41, R107.reuse, R41, R40 ;  /* 0x000000296b297223 */ /* 0x040fe20000000028 */
[----:B------:R-:W-:Y:S02]  /*1bd0*/  FFMA R107, R107, R81, R106 ;  /* 0x000000516b6b7223 */ /* 0x000fe4000000006a */
[----:B------:R-:W4:Y:S01]  /*1be0*/  LDS R105, [R5+UR5+0x11c0] ;  /* 0x0011c00505697984 */ /* 0x000f220008000800 */
[C---:B-----5:R-:W-:Y:S01]  /*1bf0*/  FFMA R42, R116.reuse, R42, R41 ;  /* 0x0000002a742a7223 */ /* 0x060fe20000000029 */
[----:B------:R-:W-:-:S02]  /*1c00*/  FFMA R116, R116, R82, R107 ;  /* 0x0000005274747223 */ /* 0x000fc4000000006b */
[----:B------:R-:W5:Y:S01]  /*1c10*/  LDS R106, [R5+UR5+0x1200] ;  /* 0x00120005056a7984 */ /* 0x000f620008000800 */
[----:B------:R-:W-:-:S03]  /*1c20*/  FFMA R43, R109, R43, R42 ;  /* 0x0000002b6d2b7223 */ /* 0x000fc6000000002a */
[----:B------:R-:W5:Y:S01]  /*1c30*/  LDS.128 R64, [R21+UR4+0x420] ;  /* 0x0004200415407984 */ /* 0x000f620008000c00 */
[----:B------:R-:W-:-:S03]  /*1c40*/  FFMA R109, R109, R83, R116 ;  /* 0x000000536d6d7223 */ /* 0x000fc60000000074 */
[----:B------:R-:W5:Y:S01]  /*1c50*/  LDS R107, [R5+UR5+0x1240] ;  /* 0x00124005056b7984 */ /* 0x000f620008000800 */
[----:B------:R-:W-:Y:S01]  /*1c60*/  FFMA R56, R56, R108, R43 ;  /* 0x0000006c38387223 */ /* 0x000fe2000000002b */
[----:B------:R-:W-:Y:S02]  /*1c70*/  FFMA R108, R108, R76, R109 ;  /* 0x0000004c6c6c7223 */ /* 0x000fe4000000006d */
[----:B------:R-:W5:Y:S01]  /*1c80*/  LDS R116, [R5+UR5+0x1280] ;  /* 0x0012800505747984 */ /* 0x000f620008000800 */
[C---:B------:R-:W-:Y:S01]  /*1c90*/  FFMA R57, R111.reuse, R57, R56 ;  /* 0x000000396f397223 */ /* 0x040fe20000000038 */
[----:B------:R-:W-:Y:S02]  /*1ca0*/  FFMA R111, R111, R77, R108 ;  /* 0x0000004d6f6f7223 */ /* 0x000fe4000000006c */
[----:B------:R-:W5:Y:S01]  /*1cb0*/  LDS R109, [R5+UR5+0x12c0] ;  /* 0x0012c005056d7984 */ /* 0x000f620008000800 */
[C---:B0-----:R-:W-:Y:S01]  /*1cc0*/  FFMA R58, R110.reuse, R58, R57 ;  /* 0x0000003a6e3a7223 */ /* 0x041fe20000000039 */
[----:B------:R-:W-:-:S02]  /*1cd0*/  FFMA R110, R110, R78, R111 ;  /* 0x0000004e6e6e7223 */ /* 0x000fc4000000006f */
[----:B------:R-:W0:Y:S01]  /*1ce0*/  LDS R108, [R5+UR5+0x1300] ;  /* 0x00130005056c7984 */ /* 0x000e220008000800 */
[----:B------:R-:W-:-:S03]  /*1cf0*/  FFMA R59, R113, R59, R58 ;  /* 0x0000003b713b7223 */ /* 0x000fc6000000003a */
[----:B------:R-:W0:Y:S01]  /*1d00*/  LDS.128 R40, [R21+UR4+0x430] ;  /* 0x0004300415287984 */ /* 0x000e220008000c00 */
[----:B------:R-:W-:-:S03]  /*1d10*/  FFMA R113, R113, R79, R110 ;  /* 0x0000004f71717223 */ /* 0x000fc6000000006e */
[----:B------:R-:W0:Y:S01]  /*1d20*/  LDS R111, [R5+UR5+0x1340] ;  /* 0x00134005056f7984 */ /* 0x000e220008000800 */
[----:B-1----:R-:W-:Y:S01]  /*1d30*/  FFMA R52, R52, R112, R59 ;  /* 0x0000007034347223 */ /* 0x002fe2000000003b */
[----:B--2---:R-:W-:Y:S02]  /*1d40*/  FFMA R112, R112, R68, R113 ;  /* 0x0000004470707223 */ /* 0x004fe40000000071 */
[----:B------:R-:W1:Y:S01]  /*1d50*/  LDS R110, [R5+UR5+0x1380] ;  /* 0x00138005056e7984 */ /* 0x000e620008000800 */
[C---:B------:R-:W-:Y:S01]  /*1d60*/  FFMA R53, R115.reuse, R53, R52 ;  /* 0x0000003573357223 */ /* 0x040fe20000000034 */
[----:B------:R-:W-:Y:S02]  /*1d70*/  FFMA R115, R115, R69, R112 ;  /* 0x0000004573737223 */ /* 0x000fe40000000070 */
[----:B------:R-:W2:Y:S01]  /*1d80*/  LDS R113, [R5+UR5+0x13c0] ;  /* 0x0013c00505717984 */ /* 0x000ea20008000800 */
[C---:B---3--:R-:W-:Y:S01]  /*1d90*/  FFMA R54, R114.reuse, R54, R53 ;  /* 0x0000003672367223 */ /* 0x048fe20000000035 */
[----:B------:R-:W-:-:S02]  /*1da0*/  FFMA R114, R114, R70, R115 ;  /* 0x0000004672727223 */ /* 0x000fc40000000073 */
[----:B------:R-:W3:Y:S01]  /*1db0*/  LDS R112, [R5+UR5+0x1400] ;  /* 0x0014000505707984 */ /* 0x000ee20008000800 */
[C---:B----4-:R-:W-:Y:S01]  /*1dc0*/  FFMA R55, R105.reuse, R55, R54 ;  /* 0x0000003769377223 */ /* 0x050fe20000000036 */
[----:B------:R-:W-:Y:S02]  /*1dd0*/  FFMA R105, R105, R71, R114 ;  /* 0x0000004769697223 */ /* 0x000fe40000000072 */
[----:B------:R-:W4:Y:S04]  /*1de0*/  LDS.128 R56, [R21+UR4+0x440] ;  /* 0x0004400415387984 */ /* 0x000f280008000c00 */
[----:B------:R-:W4:Y:S01]  /*1df0*/  LDS R115, [R5+UR5+0x1440] ;  /* 0x0014400505737984 */ /* 0x000f220008000800 */
[----:B-----5:R-:W-:Y:S01]  /*1e00*/  FFMA R48, R48, R106, R55 ;  /* 0x0000006a30307223 */ /* 0x020fe20000000037 */
[----:B------:R-:W-:-:S02]  /*1e10*/  FFMA R106, R106, R64, R105 ;  /* 0x000000406a6a7223 */ /* 0x000fc40000000069 */
[----:B------:R-:W5:Y:S01]  /*1e20*/  LDS R114, [R5+UR5+0x1480] ;  /* 0x0014800505727984 */ /* 0x000f620008000800 */
[C---:B------:R-:W-:Y:S01]  /*1e30*/  FFMA R49, R107.reuse, R49, R48 ;  /* 0x000000316b317223 */ /* 0x040fe20000000030 */
[----:B------:R-:W-:Y:S02]  /*1e40*/  FFMA R107, R107, R65, R106 ;  /* 0x000000416b6b7223 */ /* 0x000fe4000000006a */
[----:B------:R-:W5:Y:S01]  /*1e50*/  LDS R105, [R5+UR5+0x14c0] ;  /* 0x0014c00505697984 */ /* 0x000f620008000800 */
[C---:B------:R-:W-:Y:S01]  /*1e60*/  FFMA R50, R116.reuse, R50, R49 ;  /* 0x0000003274327223 */ /* 0x040fe20000000031 */
[----:B------:R-:W-:Y:S02]  /*1e70*/  FFMA R116, R116, R66, R107 ;  /* 0x0000004274747223 */ /* 0x000fe4000000006b */
[----:B------:R-:W5:Y:S01]  /*1e80*/  LDS R106, [R5+UR5+0x1500] ;  /* 0x00150005056a7984 */ /* 0x000f620008000800 */
[C---:B------:R-:W-:Y:S01]  /*1e90*/  FFMA R51, R109.reuse, R51, R50 ;  /* 0x000000336d337223 */ /* 0x040fe20000000032 */
[----:B------:R-:W-:-:S02]  /*1ea0*/  FFMA R109, R109, R67, R116 ;  /* 0x000000436d6d7223 */ /* 0x000fc40000000074 */
[----:B------:R-:W5:Y:S04]  /*1eb0*/  LDS.128 R52, [R21+UR4+0x450] ;  /* 0x0004500415347984 */ /* 0x000f680008000c00 */
[----:B------:R-:W5:Y:S01]  /*1ec0*/  LDS R107, [R5+UR5+0x1540] ;  /* 0x00154005056b7984 */ /* 0x000f620008000800 */
[----:B0-----:R-:W-:Y:S01]  /*1ed0*/  FFMA R44, R44, R108, R51 ;  /* 0x0000006c2c2c7223 */ /* 0x001fe20000000033 */
[----:B------:R-:W-:Y:S02]  /*1ee0*/  FFMA R108, R108, R40, R109 ;  /* 0x000000286c6c7223 */ /* 0x000fe4000000006d */
[----:B------:R-:W0:Y:S01]  /*1ef0*/  LDS R116, [R5+UR5+0x1580] ;  /* 0x0015800505747984 */ /* 0x000e220008000800 */
[C---:B------:R-:W-:Y:S01]  /*1f00*/  FFMA R45, R111.reuse, R45, R44 ;  /* 0x0000002d6f2d7223 */ /* 0x040fe2000000002c */
[----:B------:R-:W-:-:S02]  /*1f10*/  FFMA R111, R111, R41, R108 ;  /* 0x000000296f6f7223 */ /* 0x000fc4000000006c */
[----:B------:R-:W0:Y:S01]  /*1f20*/  LDS R109, [R5+UR5+0x15c0] ;  /* 0x0015c005056d7984 */ /* 0x000e220008000800 */
[C---:B-1----:R-:W-:Y:S01]  /*1f30*/  FFMA R46, R110.reuse, R46, R45 ;  /* 0x0000002e6e2e7223 */ /* 0x042fe2000000002d */
[----:B------:R-:W-:Y:S02]  /*1f40*/  FFMA R110, R110, R42, R111 ;  /* 0x0000002a6e6e7223 */ /* 0x000fe4000000006f */
[----:B------:R-:W1:Y:S01]  /*1f50*/  LDS R108, [R5+UR5+0x1600] ;  /* 0x00160005056c7984 */ /* 0x000e620008000800 */
[----:B--2---:R-:W-:-:S03]  /*1f60*/  FFMA R47, R113, R47, R46 ;  /* 0x0000002f712f7223 */ /* 0x004fc6000000002e */
[----:B------:R-:W2:Y:S01]  /*1f70*/  LDS.128 R48, [R21+UR4+0x460] ;  /* 0x0004600415307984 */ /* 0x000ea20008000c00 */
[----:B------:R-:W-:-:S03]  /*1f80*/  FFMA R113, R113, R43, R110 ;  /* 0x0000002b71717223 */ /* 0x000fc6000000006e */
[----:B------:R-:W2:Y:S01]  /*1f90*/  LDS R111, [R5+UR5+0x1640] ;  /* 0x00164005056f7984 */ /* 0x000ea20008000800 */
[----:B---3--:R-:W-:-:S03]  /*1fa0*/  FFMA R28, R28, R112, R47 ;  /* 0x000000701c1c7223 */ /* 0x008fc6000000002f */
[----:B------:R-:W3:Y:S01]  /*1fb0*/  LDS R110, [R5+UR5+0x1680] ;  /* 0x00168005056e7984 */ /* 0x000ee20008000800 */
[----:B----4-:R-:W-:Y:S01]  /*1fc0*/  FFMA R112, R112, R56, R113 ;  /* 0x0000003870707223 */ /* 0x010fe20000000071 */
[C---:B------:R-:W-:Y:S02]  /*1fd0*/  FFMA R29, R115.reuse, R29, R28 ;  /* 0x0000001d731d7223 */ /* 0x040fe4000000001c */
[----:B------:R-:W4:Y:S01]  /*1fe0*/  LDS R113, [R5+UR5+0x16c0] ;  /* 0x0016c00505717984 */ /* 0x000f220008000800 */
[----:B------:R-:W-:Y:S01]  /*1ff0*/  FFMA R115, R115, R57, R112 ;  /* 0x0000003973737223 */ /* 0x000fe20000000070 */
[C---:B-----5:R-:W-:Y:S02]  /*2000*/  FFMA R30, R114.reuse, R30, R29 ;  /* 0x0000001e721e7223 */ /* 0x060fe4000000001d */
[----:B------:R-:W5:Y:S01]  /*2010*/  LDS R112, [R5+UR5+0x1700] ;  /* 0x0017000505707984 */ /* 0x000f620008000800 */
[----:B------:R-:W-:Y:S01]  /*2020*/  FFMA R114, R114, R58, R115 ;  /* 0x0000003a72727223 */ /* 0x000fe20000000073 */
[----:B------:R-:W-:-:S02]  /*2030*/  FFMA R31, R105, R31, R30 ;  /* 0x0000001f691f7223 */ /* 0x000fc4000000001e */
[----:B------:R-:W5:Y:S01]  /*2040*/  LDS.128 R44, [R21+UR4+0x470] ;  /* 0x00047004152c7984 */ /* 0x000f620008000c00 */
[----:B------:R-:W-:Y:S01]  /*2050*/  FFMA R105, R105, R59, R114 ;  /* 0x0000003b69697223 */ /* 0x000fe20000000072 */
[----:B------:R-:W-:Y:S02]  /*2060*/  FFMA R96, R96, R106, R31 ;  /* 0x0000006a60607223 */ /* 0x000fe4000000001f */
[----:B------:R-:W5:Y:S01]  /*2070*/  LDS R115, [R5+UR5+0x1740] ;  /* 0x0017400505737984 */ /* 0x000f620008000800 */
[----:B------:R-:W-:Y:S01]  /*2080*/  FFMA R106, R106, R52, R105 ;  /* 0x000000346a6a7223 */ /* 0x000fe20000000069 */
[C---:B------:R-:W-:Y:S02]  /*2090*/  FFMA R97, R107.reuse, R97, R96 ;  /* 0x000000616b617223 */ /* 0x040fe40000000060 */
[----:B------:R-:W5:Y:S01]  /*20a0*/  LDS R114, [R5+UR5+0x1780] ;  /* 0x0017800505727984 */ /* 0x000f620008000800 */
[----:B------:R-:W-:Y:S01]  /*20b0*/  FFMA R107, R107, R53, R106 ;  /* 0x000000356b6b7223 */ /* 0x000fe2000000006a */
[----:B0-----:R-:W-:-:S02]  /*20c0*/  FFMA R98, R116, R98, R97 ;  /* 0x0000006274627223 */ /* 0x001fc40000000061 */
[----:B------:R-:W0:Y:S01]  /*20d0*/  LDS R105, [R5+UR5+0x17c0] ;  /* 0x0017c00505697984 */ /* 0x000e220008000800 */
[----:B------:R-:W-:Y:S01]  /*20e0*/  FFMA R116, R116, R54, R107 ;  /* 0x0000003674747223 */ /* 0x000fe2000000006b */
[C---:B------:R-:W-:Y:S02]  /*20f0*/  FFMA R99, R109.reuse, R99, R98 ;  /* 0x000000636d637223 */ /* 0x040fe40000000062 */
[----:B------:R-:W0:Y:S04]  /*2100*/  LDS R106, [R5+UR5+0x1800] ;  /* 0x00180005056a7984 */ /* 0x000e280008000800 */
[----:B------:R-:W0:Y:S01]  /*2110*/  LDS.128 R28, [R21+UR4+0x480] ;  /* 0x00048004151c7984 */ /* 0x000e220008000c00 */
[----:B------:R-:W-:Y:S01]  /*2120*/  FFMA R109, R109, R55, R116 ;  /* 0x000000376d6d7223 */ /* 0x000fe20000000074 */
[----:B-1----:R-:W-:-:S02]  /*2130*/  FFMA R100, R100, R108, R99 ;  /* 0x0000006c64647223 */ /* 0x002fc40000000063 */
[----:B------:R-:W1:Y:S01]  /*2140*/  LDS R107, [R5+UR5+0x1840] ;  /* 0x00184005056b7984 */ /* 0x000e620008000800 */
[----:B--2---:R-:W-:Y:S01]  /*2150*/  FFMA R108, R108, R48, R109 ;  /* 0x000000306c6c7223 */ /* 0x004fe2000000006d */
[C---:B------:R-:W-:Y:S02]  /*2160*/  FFMA R101, R111.reuse, R101, R100 ;  /* 0x000000656f657223 */ /* 0x040fe40000000064 */
[----:B------:R-:W2:Y:S01]  /*2170*/  LDS R116, [R5+UR5+0x1880] ;  /* 0x0018800505747984 */ /* 0x000ea20008000800 */
[----:B------:R-:W-:Y:S01]  /*2180*/  FFMA R111, R111, R49, R108 ;  /* 0x000000316f6f7223 */ /* 0x000fe2000000006c */
[C---:B---3--:R-:W-:Y:S02]  /*2190*/  FFMA R102, R110.reuse, R102, R101 ;  /* 0x000000666e667223 */ /* 0x048fe40000000065 */
[----:B------:R-:W3:Y:S01]  /*21a0*/  LDS R109, [R5+UR5+0x18c0] ;  /* 0x0018c005056d7984 */ /* 0x000ee20008000800 */
[----:B------:R-:W-:-:S03]  /*21b0*/  FFMA R110, R110, R50, R111 ;  /* 0x000000326e6e7223 */ /* 0x000fc6000000006f */
        /* <DEDUP_REMOVED lines=14> */
[C---:B0-----:R-:W-:Y:S01]  /*22a0*/  FFMA R27, R105.reuse, R27, R26 ;  /* 0x0000001b691b7223 */ /* 0x041fe2000000001a */
[----:B------:R-:W-:-:S02]  /*22b0*/  FFMA R105, R105, R47, R114 ;  /* 0x0000002f69697223 */ /* 0x000fc40000000072 */
[----:B------:R-:W0:Y:S04]  /*22c0*/  LDS.128 R96, [R21+UR4+0x4a0] ;  /* 0x0004a00415607984 */ /* 0x000e280008000c00 */
[----:B------:R-:W0:Y:S01]  /*22d0*/  LDS R115, [R5+UR5+0x1a40] ;  /* 0x001a400505737984 */ /* 0x000e220008000800 */
[----:B------:R-:W-:Y:S01]  /*22e0*/  FFMA R32, R32, R106, R27 ;  /* 0x0000006a20207223 */ /* 0x000fe2000000001b */
[----:B------:R-:W-:Y:S02]  /*22f0*/  FFMA R106, R106, R28, R105 ;  /* 0x0000001c6a6a7223 */ /* 0x000fe40000000069 */
[----:B------:R-:W0:Y:S01]  /*2300*/  LDS R114, [R5+UR5+0x1a80] ;  /* 0x001a800505727984 */ /* 0x000e220008000800 */
[C---:B-1----:R-:W-:Y:S01]  /*2310*/  FFMA R33, R107.reuse, R33, R32 ;  /* 0x000000216b217223 */ /* 0x042fe20000000020 */
[----:B------:R-:W-:-:S02]  /*2320*/  FFMA R107, R107, R29, R106 ;  /* 0x0000001d6b6b7223 */ /* 0x000fc4000000006a */
[----:B------:R-:W1:Y:S01]  /*2330*/  LDS R105, [R5+UR5+0x1ac0] ;  /* 0x001ac00505697984 */ /* 0x000e620008000800 */
[C---:B--2---:R-:W-:Y:S01]  /*2340*/  FFMA R34, R116.reuse, R34, R33 ;  /* 0x0000002274227223 */ /* 0x044fe20000000021 */
[----:B------:R-:W-:Y:S02]  /*2350*/  FFMA R116, R116, R30, R107 ;  /* 0x0000001e74747223 */ /* 0x000fe4000000006b */
[----:B------:R-:W2:Y:S01]  /*2360*/  LDS R106, [R5+UR5+0x1b00] ;  /* 0x001b0005056a7984 */ /* 0x000ea20008000800 */
[----:B---3--:R-:W-:-:S03]  /*2370*/  FFMA R35, R109, R35, R34 ;  /* 0x000000236d237223 */ /* 0x008fc60000000022 */
[----:B------:R-:W3:Y:S01]  /*2380*/  LDS.128 R24, [R21+UR4+0x4b0] ;  /* 0x0004b00415187984 */ /* 0x000ee20008000c00 */
[----:B------:R-:W-:-:S03]  /*2390*/  FFMA R109, R109, R31, R116 ;  /* 0x0000001f6d6d7223 */ /* 0x000fc60000000074 */
[----:B------:R-:W3:Y:S01]  /*23a0*/  LDS R107, [R5+UR5+0x1b40] ;  /* 0x001b4005056b7984 */ /* 0x000ee20008000800 */
[----:B------:R-:W-:-:S03]  /*23b0*/  FFMA R36, R36, R108, R35 ;  /* 0x0000006c24247223 */ /* 0x000fc60000000023 */
        /* <DEDUP_REMOVED lines=13> */
[----:B0-----:R-:W-:Y:S01]  /*2490*/  FFMA R112, R112, R96, R113 ;  /* 0x0000006070707223 */ /* 0x001fe20000000071 */
[C---:B------:R-:W-:Y:S02]  /*24a0*/  FFMA R61, R115.reuse, R61, R60 ;  /* 0x0000003d733d7223 */ /* 0x040fe4000000003c */
[----:B------:R-:W0:Y:S01]  /*24b0*/  LDS R110, [R5+UR5+0x1c80] ;  /* 0x001c8005056e7984 */ /* 0x000e220008000800 */
[----:B------:R-:W-:Y:S01]  /*24c0*/  FFMA R115, R115, R97, R112 ;  /* 0x0000006173737223 */ /* 0x000fe20000000070 */
[----:B------:R-:W-:-:S02]  /*24d0*/  FFMA R62, R114, R62, R61 ;  /* 0x0000003e723e7223 */ /* 0x000fc4000000003d */
[----:B------:R-:W0:Y:S01]  /*24e0*/  LDS R113, [R5+UR5+0x1cc0] ;  /* 0x001cc00505717984 */ /* 0x000e220008000800 */
[----:B------:R-:W-:Y:S01]  /*24f0*/  FFMA R114, R114, R98, R115 ;  /* 0x0000006272727223 */ /* 0x000fe20000000073 */
[C---:B-1----:R-:W-:Y:S02]  /*2500*/  FFMA R63, R105.reuse, R63, R62 ;  /* 0x0000003f693f7223 */ /* 0x042fe4000000003e */
[----:B------:R-:W1:Y:S04]  /*2510*/  LDS R112, [R5+UR5+0x1d00] ;  /* 0x001d000505707984 */ /* 0x000e680008000800 */
[----:B------:R-:W1:Y:S01]  /*2520*/  LDS.128 R36, [R21+UR4+0x4d0] ;  /* 0x0004d00415247984 */ /* 0x000e620008000c00 */
[----:B------:R-:W-:Y:S01]  /*2530*/  FFMA R105, R105, R99, R114 ;  /* 0x0000006369697223 */ /* 0x000fe20000000072 */
[----:B--2---:R-:W-:-:S02]  /*2540*/  FFMA R72, R72, R106, R63 ;  /* 0x0000006a48487223 */ /* 0x004fc4000000003f */
[----:B------:R-:W2:Y:S01]  /*2550*/  LDS R115, [R5+UR5+0x1d40] ;  /* 0x001d400505737984 */ /* 0x000ea20008000800 */
[----:B---3--:R-:W-:Y:S01]  /*2560*/  FFMA R106, R106, R24, R105 ;  /* 0x000000186a6a7223 */ /* 0x008fe20000000069 */
[C---:B------:R-:W-:Y:S02]  /*2570*/  FFMA R73, R107.reuse, R73, R72 ;  /* 0x000000496b497223 */ /* 0x040fe40000000048 */
[----:B------:R-:W3:Y:S01]  /*2580*/  LDS R114, [R5+UR5+0x1d80] ;  /* 0x001d800505727984 */ /* 0x000ee20008000800 */
[----:B------:R-:W-:Y:S01]  /*2590*/  FFMA R107, R107, R25, R106 ;  /* 0x000000196b6b7223 */ /* 0x000fe2000000006a */
[C---:B------:R-:W-:Y:S02]  /*25a0*/  FFMA R74, R116.reuse, R74, R73 ;  /* 0x0000004a744a7223 */ /* 0x040fe40000000049 */
        /* <DEDUP_REMOVED lines=13> */
[C---:B0-----:R-:W-:Y:S01]  /*2680*/  FFMA R94, R110.reuse, R94, R93 ;  /* 0x0000005e6e5e7223 */ /* 0x041fe2000000005d */
[----:B------:R-:W-:Y:S02]  /*2690*/  FFMA R110, R110, R34, R111 ;  /* 0x000000226e6e7223 */ /* 0x000fe4000000006f */
[----:B------:R-:W0:Y:S01]  /*26a0*/  LDS R108, [R5+UR5+0x1f00] ;  /* 0x001f0005056c7984 */ /* 0x000e220008000800 */
[C---:B------:R-:W-:Y:S01]  /*26b0*/  FFMA R95, R113.reuse, R95, R94 ;  /* 0x0000005f715f7223 */ /* 0x040fe2000000005e */
[----:B------:R-:W-:-:S02]  /*26c0*/  FFMA R113, R113, R35, R110 ;  /* 0x0000002371717223 */ /* 0x000fc4000000006e */
[----:B------:R-:W0:Y:S04]  /*26d0*/  LDS.128 R60, [R21+UR4+0x4f0] ;  /* 0x0004f004153c7984 */ /* 0x000e280008000c00 */
[----:B------:R-:W0:Y:S01]  /*26e0*/  LDS R111, [R5+UR5+0x1f40] ;  /* 0x001f4005056f7984 */ /* 0x000e220008000800 */
[----:B-1----:R-:W-:Y:S01]  /*26f0*/  FFMA R84, R84, R112, R95 ;  /* 0x0000007054547223 */ /* 0x002fe2000000005f */
[----:B------:R-:W-:Y:S02]  /*2700*/  FFMA R112, R112, R36, R113 ;  /* 0x0000002470707223 */ /* 0x000fe40000000071 */
[----:B------:R-:W1:Y:S01]  /*2710*/  LDS R110, [R5+UR5+0x1f80] ;  /* 0x001f8005056e7984 */ /* 0x000e620008000800 */
[C---:B--2---:R-:W-:Y:S01]  /*2720*/  FFMA R85, R115.reuse, R85, R84 ;  /* 0x0000005573557223 */ /* 0x044fe20000000054 */
[----:B------:R-:W-:-:S02]  /*2730*/  FFMA R115, R115, R37, R112 ;  /* 0x0000002573737223 */ /* 0x000fc40000000070 */
[----:B------:R-:W2:Y:S01]  /*2740*/  LDS R113, [R5+UR5+0x1fc0] ;  /* 0x001fc00505717984 */ /* 0x000ea20008000800 */
[C---:B---3--:R-:W-:Y:S01]  /*2750*/  FFMA R86, R114.reuse, R86, R85 ;  /* 0x0000005672567223 */ /* 0x048fe20000000055 */
[----:B------:R-:W-:Y:S02]  /*2760*/  FFMA R114, R114, R38, R115 ;  /* 0x0000002672727223 */ /* 0x000fe40000000073 */
[----:B------:R-:W3:Y:S01]  /*2770*/  LDS R112, [R5+UR5+0x2000] ;  /* 0x0020000505707984 */ /* 0x000ee20008000800 */
[----:B------:R-:W-:-:S03]  /*2780*/  FFMA R87, R105, R87, R86 ;  /* 0x0000005769577223 */ /* 0x000fc60000000056 */
        /* <DEDUP_REMOVED lines=15> */
[----:B0-----:R-:W-:Y:S02]  /*2880*/  FFMA R80, R80, R108, R91 ;  /* 0x0000006c50507223 */ /* 0x001fe4000000005b */
[----:B------:R-:W0:Y:S01]  /*2890*/  LDS R107, [R5+UR5+0x2140] ;  /* 0x00214005056b7984 */ /* 0x000e220008000800 */
[----:B------:R-:W-:Y:S01]  /*28a0*/  FFMA R108, R108, R60, R109 ;  /* 0x0000003c6c6c7223 */ /* 0x000fe2000000006d */
[C---:B------:R-:W-:Y:S02]  /*28b0*/  FFMA R81, R111.reuse, R81, R80 ;  /* 0x000000516f517223 */ /* 0x040fe40000000050 */
[----:B------:R-:W0:Y:S01]  /*28c0*/  LDS R116, [R5+UR5+0x2180] ;  /* 0x0021800505747984 */ /* 0x000e220008000800 */
[----:B------:R-:W-:Y:S01]  /*28d0*/  FFMA R111, R111, R61, R108 ;  /* 0x0000003d6f6f7223 */ /* 0x000fe2000000006c */
[----:B-1----:R-:W-:-:S02]  /*28e0*/  FFMA R82, R110, R82, R81 ;  /* 0x000000526e527223 */ /* 0x002fc40000000051 */
[----:B------:R-:W1:Y:S01]  /*28f0*/  LDS R109, [R5+UR5+0x21c0] ;  /* 0x0021c005056d7984 */ /* 0x000e620008000800 */
[----:B------:R-:W-:Y:S01]  /*2900*/  FFMA R110, R110, R62, R111 ;  /* 0x0000003e6e6e7223 */ /* 0x000fe2000000006f */
[C---:B--2---:R-:W-:Y:S02]  /*2910*/  FFMA R83, R113.reuse, R83, R82 ;  /* 0x0000005371537223 */ /* 0x044fe40000000052 */
[----:B------:R-:W2:Y:S04]  /*2920*/  LDS R108, [R5+UR5+0x2200] ;  /* 0x00220005056c7984 */ /* 0x000ea80008000800 */
[----:B------:R-:W2:Y:S01]  /*2930*/  LDS.128 R88, [R21+UR4+0x620] ;  /* 0x0006200415587984 */ /* 0x000ea20008000c00 */
[----:B------:R-:W-:Y:S01]  /*2940*/  FFMA R113, R113, R63, R110 ;  /* 0x0000003f71717223 */ /* 0x000fe2000000006e */
[----:B---3--:R-:W-:-:S02]  /*2950*/  FFMA R76, R76, R112, R83 ;  /* 0x000000704c4c7223 */ /* 0x008fc40000000053 */
[----:B------:R-:W3:Y:S01]  /*2960*/  LDS R111, [R5+UR5+0x2240] ;  /* 0x00224005056f7984 */ /* 0x000ee20008000800 */
[----:B------:R-:W-:Y:S01]  /*2970*/  FFMA R92, R112, R92, R113 ;  /* 0x0000005c705c7223 */ /* 0x000fe20000000071 */
        /* <DEDUP_REMOVED lines=14> */
[C---:B0-----:R-:W-:Y:S01]  /*2a60*/  FFMA R69, R107.reuse, R69, R68 ;  /* 0x000000456b457223 */ /* 0x041fe20000000044 */
        /* <DEDUP_REMOVED lines=12> */
[C---:B---3--:R-:W-:Y:S01]  /*2b30*/  FFMA R65, R111.reuse, R65, R64 ;  /* 0x000000416f417223 */ /* 0x048fe20000000040 */
[----:B------:R-:W-:Y:S02]  /*2b40*/  FFMA R89, R111, R89, R88 ;  /* 0x000000596f597223 */ /* 0x000fe40000000058 */
[----:B------:R-:W3:Y:S01]  /*2b50*/  LDS R87, [R5+UR5+0x24c0] ;  /* 0x0024c00505577984 */ /* 0x000ee20008000800 */
[C---:B------:R-:W-:Y:S01]  /*2b60*/  FFMA R66, R110.reuse, R66, R65 ;  /* 0x000000426e427223 */ /* 0x040fe20000000041 */
[----:B------:R-:W-:Y:S02]  /*2b70*/  FFMA R90, R110, R90, R89 ;  /* 0x0000005a6e5a7223 */ /* 0x000fe40000000059 */
[----:B------:R-:W3:Y:S01]  /*2b80*/  LDS R88, [R5+UR5+0x2500] ;  /* 0x0025000505587984 */ /* 0x000ee20008000800 */
[----:B------:R-:W-:-:S03]  /*2b90*/  FFMA R67, R113, R67, R66 ;  /* 0x0000004371437223 */ /* 0x000fc60000000042 */
[----:B------:R-:W3:Y:S01]  /*2ba0*/  LDS R89, [R5+UR5+0x2540] ;  /* 0x0025400505597984 */ /* 0x000ee20008000800 */
[----:B------:R-:W-:Y:S01]  /*2bb0*/  FFMA R91, R113, R91, R90 ;  /* 0x0000005b715b7223 */ /* 0x000fe2000000005a */
[----:B------:R-:W-:Y:S02]  /*2bc0*/  FFMA R40, R40, R92, R67 ;  /* 0x0000005c28287223 */ /* 0x000fe40000000043 */
[----:B------:R-:W3:Y:S04]  /*2bd0*/  LDS.128 R68, [R21+UR4+0x650] ;  /* 0x0006500415447984 */ /* 0x000ee80008000c00 */
[----:B------:R-:W3:Y:S01]  /*2be0*/  LDS R90, [R5+UR5+0x2580] ;  /* 0x00258005055a7984 */ /* 0x000ee20008000800 */
[----:B----4-:R-:W-:Y:S01]  /*2bf0*/  FFMA R76, R92, R76, R91 ;  /* 0x0000004c5c4c7223 */ /* 0x010fe2000000005b */
[----:B------:R-:W-:-:S02]  /*2c00*/  FFMA R41, R93, R41, R40 ;  /* 0x000000295d297223 */ /* 0x000fc40000000028 */
[----:B------:R-:W4:Y:S02]  /*2c10*/  LDS R91, [R5+UR5+0x25c0] ;  /* 0x0025c005055b7984 */ /* 0x000f240008000800 */
[C---:B-----5:R-:W-:Y:S01]  /*2c20*/  FFMA R42, R94.reuse, R42, R41 ;  /* 0x0000002a5e2a7223 */ /* 0x060fe20000000029 */
[----:B------:R-:W-:Y:S01]  /*2c30*/  FFMA R77, R93, R77, R76 ;  /* 0x0000004d5d4d7223 */ /* 0x000fe2000000004c */
[----:B------:R-:W-:Y:S02]  /*2c40*/  LDS.128 R64, [R21+UR4+0x660] ;  /* 0x0006600415407984 */ /* 0x000fe40008000c00 */
[C---:B0-----:R-:W-:Y:S01]  /*2c50*/  FFMA R43, R95.reuse, R43, R42 ;  /* 0x0000002b5f2b7223 */ /* 0x041fe2000000002a */
[----:B------:R-:W-:Y:S01]  /*2c60*/  FFMA R78, R94, R78, R77 ;  /* 0x0000004e5e4e7223 */ /* 0x000fe2000000004d */
[----:B------:R-:W0:Y:S02]  /*2c70*/  LDS R76, [R5+UR5+0x2600] ;  /* 0x00260005054c7984 */ /* 0x000e240008000800 */
[----:B------:R-:W-:Y:S01]  /*2c80*/  FFMA R56, R56, R84, R43 ;  /* 0x0000005438387223 */ /* 0x000fe2000000002b */
[----:B------:R-:W-:Y:S01]  /*2c90*/  FFMA R79, R95, R79, R78 ;  /* 0x0000004f5f4f7223 */ /* 0x000fe2000000004e */
[----:B------:R-:W5:Y:S02]  /*2ca0*/  LDS R77, [R5+UR5+0x2640] ;  /* 0x00264005054d7984 */ /* 0x000f640008000800 */
[C---:B-1----:R-:W-:Y:S01]  /*2cb0*/  FFMA R57, R85.reuse, R57, R56 ;  /* 0x0000003955397223 */ /* 0x042fe20000000038 */
[----:B--2---:R-:W-:Y:S01]  /*2cc0*/  FFMA R80, R84, R80, R79 ;  /* 0x0000005054507223 */ /* 0x004fe2000000004f */
[----:B------:R-:W1:Y:S02]  /*2cd0*/  LDS R78, [R5+UR5+0x2680] ;  /* 0x00268005054e7984 */ /* 0x000e640008000800 */
[C---:B------:R-:W-:Y:S01]  /*2ce0*/  FFMA R58, R86.reuse, R58, R57 ;  /* 0x0000003a563a7223 */ /* 0x040fe20000000039 */
[----:B------:R-:W-:Y:S01]  /*2cf0*/  FFMA R81, R85, R81, R80 ;  /* 0x0000005155517223 */ /* 0x000fe20000000050 */
[----:B------:R-:W2:Y:S02]  /*2d00*/  LDS R79, [R5+UR5+0x26c0] ;  /* 0x0026c005054f7984 */ /* 0x000ea40008000800 */
[----:B---3--:R-:W-:Y:S01]  /*2d10*/  FFMA R59, R87, R59, R58 ;  /* 0x0000003b573b7223 */ /* 0x008fe2000000003a */
[----:B------:R-:W-:Y:S01]  /*2d20*/  FFMA R82, R86, R82, R81 ;  /* 0x0000005256527223 */ /* 0x000fe20000000051 */
[----:B------:R-:W3:Y:S02]  /*2d30*/  LDS R80, [R5+UR5+0x2700] ;  /* 0x0027000505507984 */ /* 0x000ee40008000800 */
[----:B------:R-:W-:-:S02]  /*2d40*/  FFMA R52, R52, R88, R59 ;  /* 0x0000005834347223 */ /* 0x000fc4000000003b */
[----:B------:R-:W3:Y:S01]  /*2d50*/  LDS.128 R40, [R21+UR4+0x670] ;  /* 0x0006700415287984 */ /* 0x000ee20008000c00 */
[----:B------:R-:W-:Y:S01]  /*2d60*/  FFMA R83, R87, R83, R82 ;  /* 0x0000005357537223 */ /* 0x000fe20000000052 */
[----:B------:R-:W-:Y:S02]  /*2d70*/  FFMA R53, R89, R53, R52 ;  /* 0x0000003559357223 */ /* 0x000fe40000000034 */
[----:B------:R-:W3:Y:S01]  /*2d80*/  LDS R81, [R5+UR5+0x2740] ;  /* 0x0027400505517984 */ /* 0x000ee20008000800 */
[----:B------:R-:W-:-:S03]  /*2d90*/  FFMA R68, R88, R68, R83 ;  /* 0x0000004458447223 */ /* 0x000fc60000000053 */
[----:B------:R-:W3:Y:S01]  /*2da0*/  LDS R82, [R5+UR5+0x2780] ;  /* 0x0027800505527984 */ /* 0x000ee20008000800 */
[C---:B------:R-:W-:Y:S01]  /*2db0*/  FFMA R54, R90.reuse, R54, R53 ;  /* 0x000000365a367223 */ /* 0x040fe20000000035 */
[----:B------:R-:W-:Y:S02]  /*2dc0*/  FFMA R69, R89, R69, R68 ;  /* 0x0000004559457223 */ /* 0x000fe40000000044 */
[----:B------:R-:W3:Y:S01]  /*2dd0*/  LDS R83, [R5+UR5+0x27c0] ;  /* 0x0027c00505537984 */ /* 0x000ee20008000800 */
[C---:B----4-:R-:W-:Y:S01]  /*2de0*/  FFMA R57, R91.reuse, R55, R54 ;  /* 0x000000375b397223 */ /* 0x050fe20000000036 */
[----:B------:R-:W-:Y:S02]  /*2df0*/  FFMA R70, R90, R70, R69 ;  /* 0x000000465a467223 */ /* 0x000fe40000000045 */
[----:B------:R-:W4:Y:S04]  /*2e00*/  LDS R68, [R5+UR5+0x2800] ;  /* 0x0028000505447984 */ /* 0x000f280008000800 */
[----:B------:R-:W4:Y:S01]  /*2e10*/  LDS.128 R52, [R21+UR4+0x680] ;  /* 0x0006800415347984 */ /* 0x000f220008000c00 */
[----:B------:R-:W-:-:S03]  /*2e20*/  FFMA R71, R91, R71, R70 ;  /* 0x000000475b477223 */ /* 0x000fc60000000046 */
[----:B------:R-:W4:Y:S01]  /*2e30*/  LDS R69, [R5+UR5+0x2840] ;  /* 0x0028400505457984 */ /* 0x000f220008000800 */
[----:B0-----:R-:W-:Y:S01]  /*2e40*/  FFMA R48, R48, R76, R57 ;  /* 0x0000004c30307223 */ /* 0x001fe20000000039 */
[----:B------:R-:W-:Y:S02]  /*2e50*/  FFMA R64, R76, R64, R71 ;  /* 0x000000404c407223 */ /* 0x000fe40000000047 */
[----:B------:R-:W0:Y:S01]  /*2e60*/  LDS R70, [R5+UR5+0x2880] ;  /* 0x0028800505467984 */ /* 0x000e220008000800 */
[C---:B-----5:R-:W-:Y:S01]  /*2e70*/  FFMA R49, R77.reuse, R49, R48 ;  /* 0x000000314d317223 */ /* 0x060fe20000000030 */
[----:B------:R-:W-:Y:S02]  /*2e80*/  FFMA R65, R77, R65, R64 ;  /* 0x000000414d417223 */ /* 0x000fe40000000040 */
[----:B------:R-:W5:Y:S01]  /*2e90*/  LDS R71, [R5+UR5+0x28c0] ;  /* 0x0028c00505477984 */ /* 0x000f620008000800 */
[C---:B-1----:R-:W-:Y:S01]  /*2ea0*/  FFMA R50, R78.reuse, R50, R49 ;  /* 0x000000324e327223 */ /* 0x042fe20000000031 */
[----:B------:R-:W-:-:S02]  /*2eb0*/  FFMA R66, R78, R66, R65 ;  /* 0x000000424e427223 */ /* 0x000fc40000000041 */
[----:B------:R-:W1:Y:S04]  /*2ec0*/  LDS R64, [R5+UR5+0x2900] ;  /* 0x0029000505407984 */ /* 0x000e680008000800 */
[----:B------:R-:W1:Y:S01]  /*2ed0*/  LDS.128 R56, [R21+UR4+0x690] ;  /* 0x0006900415387984 */ /* 0x000e620008000c00 */
[C---:B--2---:R-:W-:Y:S01]  /*2ee0*/  FFMA R51, R79.reuse, R51, R50 ;  /* 0x000000334f337223 */ /* 0x044fe20000000032 */
[----:B------:R-:W-:Y:S02]  /*2ef0*/  FFMA R67, R79, R67, R66 ;  /* 0x000000434f437223 */ /* 0x000fe40000000042 */
[----:B------:R-:W2:Y:S01]  /*2f00*/  LDS R65, [R5+UR5+0x2940] ;  /* 0x0029400505417984 */ /* 0x000ea20008000800 */
[----:B---3--:R-:W-:Y:S01]  /*2f10*/  FFMA R44, R44, R80, R51 ;  /* 0x000000502c2c7223 */ /* 0x008fe20000000033 */
[----:B------:R-:W-:-:S02]  /*2f20*/  FFMA R40, R80, R40, R67 ;  /* 0x0000002850287223 */ /* 0x000fc40000000043 */
[----:B------:R-:W3:Y:S01]  /*2f30*/  LDS R66, [R5+UR5+0x2980] ;  /* 0x0029800505427984 */ /* 0x000ee20008000800 */
[C---:B------:R-:W-:Y:S01]  /*2f40*/  FFMA R45, R81.reuse, R45, R44 ;  /* 0x0000002d512d7223 */ /* 0x040fe2000000002c */
[----:B------:R-:W-:Y:S02]  /*2f50*/  FFMA R41, R81, R41, R40 ;  /* 0x0000002951297223 */ /* 0x000fe40000000028 */
[----:B------:R-:W3:Y:S01]  /*2f60*/  LDS R67, [R5+UR5+0x29c0] ;  /* 0x0029c00505437984 */ /* 0x000ee20008000800 */
[C---:B------:R-:W-:Y:S01]  /*2f70*/  FFMA R46, R82.reuse, R46, R45 ;  /* 0x0000002e522e7223 */ /* 0x040fe2000000002d */
[----:B------:R-:W-:Y:S02]  /*2f80*/  FFMA R42, R82, R42, R41 ;  /* 0x0000002a522a7223 */ /* 0x000fe40000000029 */
[----:B------:R-:W3:Y:S04]  /*2f90*/  LDS R44, [R5+UR5+0x2a00] ;  /* 0x002a0005052c7984 */ /* 0x000ee80008000800 */
[----:B------:R-:W3:Y:S01]  /*2fa0*/  LDS.128 R48, [R21+UR4+0x6a0] ;  /* 0x0006a00415307984 */ /* 0x000ee20008000c00 */
[C---:B------:R-:W-:Y:S01]  /*2fb0*/  FFMA R47, R83.reuse, R47, R46 ;  /* 0x0000002f532f7223 */ /* 0x040fe2000000002e */
[----:B------:R-:W-:-:S02]  /*2fc0*/  FFMA R43, R83, R43, R42 ;  /* 0x0000002b532b7223 */ /* 0x000fc4000000002a */
[----:B------:R-:W3:Y:S01]  /*2fd0*/  LDS R45, [R5+UR5+0x2a40] ;  /* 0x002a4005052d7984 */ /* 0x000ee20008000800 */
[----:B----4-:R-:W-:Y:S01]  /*2fe0*/  FFMA R28, R28, R68, R47 ;  /* 0x000000441c1c7223 */ /* 0x010fe2000000002f */
[----:B------:R-:W-:Y:S02]  /*2ff0*/  FFMA R52, R68, R52, R43 ;  /* 0x0000003444347223 */ /* 0x000fe4000000002b */
[----:B------:R-:W4:Y:S01]  /*3000*/  LDS R46, [R5+UR5+0x2a80] ;  /* 0x002a8005052e7984 */ /* 0x000f220008000800 */
[C---:B------:R-:W-:Y:S01]  /*3010*/  FFMA R29, R69.reuse, R29, R28 ;  /* 0x0000001d451d7223 */ /* 0x040fe2000000001c */
[----:B------:R-:W-:Y:S02]  /*3020*/  FFMA R53, R69, R53, R52 ;  /* 0x0000003545357223 */ /* 0x000fe40000000034 */
[----:B------:R-:W4:Y:S01]  /*3030*/  LDS R77, [R5+UR5+0x2ac0] ;  /* 0x002ac005054d7984 */ /* 0x000f220008000800 */
[C---:B0-----:R-:W-:Y:S01]  /*3040*/  FFMA R30, R70.reuse, R30, R29 ;  /* 0x0000001e461e7223 */ /* 0x041fe2000000001d */
[----:B------:R-:W-:-:S02]  /*3050*/  FFMA R54, R70, R54, R53 ;  /* 0x0000003646367223 */ /* 0x000fc40000000035 */
[----:B------:R-:W0:Y:S04]  /*3060*/  LDS R52, [R5+UR5+0x2b00] ;  /* 0x002b000505347984 */ /* 0x000e280008000800 */
[----:B------:R-:W0:Y:S01]  /*3070*/  LDS.128 R40, [R21+UR4+0x6b0] ;  /* 0x0006b00415287984 */ /* 0x000e220008000c00 */
[C---:B-----5:R-:W-:Y:S01]  /*3080*/  FFMA R31, R71.reuse, R31, R30 ;  /* 0x0000001f471f7223 */ /* 0x060fe2000000001e */
[----:B------:R-:W-:Y:S02]  /*3090*/  FFMA R55, R71, R55, R54 ;  /* 0x0000003747377223 */ /* 0x000fe40000000036 */
[----:B------:R-:W5:Y:S01]  /*30a0*/  LDS R53, [R5+UR5+0x2b40] ;  /* 0x002b400505357984 */ /* 0x000f620008000800 */
[----:B-1----:R-:W-:Y:S01]  /*30b0*/  FFMA R100, R100, R64, R31 ;  /* 0x0000004064647223 */ /* 0x002fe2000000001f */
[----:B------:R-:W-:-:S02]  /*30c0*/  FFMA R56, R64, R56, R55 ;  /* 0x0000003840387223 */ /* 0x000fc40000000037 */
[----:B------:R-:W1:Y:S01]  /*30d0*/  LDS R54, [R5+UR5+0x2b80] ;  /* 0x002b800505367984 */ /* 0x000e620008000800 */
[C---:B--2---:R-:W-:Y:S01]  /*30e0*/  FFMA R101, R65.reuse, R101, R100 ;  /* 0x0000006541657223 */ /* 0x044fe20000000064 */
[----:B------:R-:W-:Y:S02]  /*30f0*/  FFMA R57, R65, R57, R56 ;  /* 0x0000003941397223 */ /* 0x000fe40000000038 */
        /* <DEDUP_REMOVED lines=8> */
[----:B------:R-:W-:Y:S01]  /*3180*/  FFMA R96, R96, R44, R103 ;  /* 0x0000002c60607223 */ /* 0x000fe20000000067 */
[----:B------:R-:W-:Y:S02]  /*3190*/  FFMA R48, R44, R48, R59 ;  /* 0x000000302c307223 */ /* 0x000fe4000000003b */
[----:B------:R-:W3:Y:S01]  /*31a0*/  LDS R58, [R5+UR5+0x2c80] ;  /* 0x002c8005053a7984 */ /* 0x000ee20008000800 */
[C---:B------:R-:W-:Y:S01]  /*31b0*/  FFMA R97, R45.reuse, R97, R96 ;  /* 0x000000612d617223 */ /* 0x040fe20000000060 */
[----:B------:R-:W-:Y:S02]  /*31c0*/  FFMA R49, R45, R49, R48 ;  /* 0x000000312d317223 */ /* 0x000fe40000000030 */
[----:B------:R-:W3:Y:S01]  /*31d0*/  LDS R59, [R5+UR5+0x2cc0] ;  /* 0x002cc005053b7984 */ /* 0x000ee20008000800 */
[C---:B----4-:R-:W-:Y:S01]  /*31e0*/  FFMA R98, R46.reuse, R98, R97 ;  /* 0x000000622e627223 */ /* 0x050fe20000000061 */
[----:B------:R-:W-:-:S02]  /*31f0*/  FFMA R50, R46, R50, R49 ;  /* 0x000000322e327223 */ /* 0x000fc40000000031 */
[----:B------:R-:W4:Y:S01]  /*3200*/  LDS R64, [R5+UR5+0x2d00] ;  /* 0x002d000505407984 */ /* 0x000f220008000800 */
[----:B------:R-:W-:-:S03]  /*3210*/  FFMA R99, R77, R99, R98 ;  /* 0x000000634d637223 */ /* 0x000fc60000000062 */
        /* <DEDUP_REMOVED lines=36> */
[----:B------:R-:W-:-:S03]  /*3460*/  FFMA R46, R52, R46, R45 ;  /* 0x0000002e342e7223 */ /* 0x000fc6000000002d */
[C---:B-----5:R-:W-:Y:S01]  /*3470*/  FFMA R39, R53.reuse, R39, R38 ;  /* 0x0000002735277223 */ /* 0x060fe20000000026 */
[----:B------:R-:W-:-:S03]  /*3480*/  FFMA R47, R53, R47, R46 ;  /* 0x0000002f352f7223 */ /* 0x000fc6000000002e */
[----:B-1----:R-:W-:Y:S01]  /*3490*/  FFMA R72, R72, R40, R39 ;  /* 0x0000002848487223 */ /* 0x002fe20000000027 */
[----:B------:R-:W-:-:S03]  /*34a0*/  FFMA R48, R40, R48, R47 ;  /* 0x0000003028307223 */ /* 0x000fc6000000002f */
[C---:B--2---:R-:W-:Y:S01]  /*34b0*/  FFMA R73, R41.reuse, R73, R72 ;  /* 0x0000004929497223 */ /* 0x044fe20000000048 */
[----:B------:R-:W-:Y:S01]  /*34c0*/  FFMA R49, R41, R49, R48 ;  /* 0x0000003129317223 */ /* 0x000fe20000000030 */
[----:B------:R-:W-:Y:S02]  /*34d0*/  IADD3 R2, PT, PT, R2, 0x1, RZ ;  /* 0x0000000102027810 */ /* 0x000fe40007ffe0ff */
[C---:B---3--:R-:W-:Y:S01]  /*34e0*/  FFMA R74, R42.reuse, R74, R73 ;  /* 0x0000004a2a4a7223 */ /* 0x048fe20000000049 */
[----:B------:R-:W-:Y:S01]  /*34f0*/  FFMA R50, R42, R50, R49 ;  /* 0x000000322a327223 */ /* 0x000fe20000000031 */
[----:B------:R-:W-:Y:S02]  /*3500*/  ISETP.NE.AND P5, PT, R2, 0x4, PT ;  /* 0x000000040200780c */ /* 0x000fe40003fa5270 */
[C---:B------:R-:W-:Y:S01]  /*3510*/  FFMA R75, R43.reuse, R75, R74 ;  /* 0x0000004b2b4b7223 */ /* 0x040fe2000000004a */
[----:B------:R-:W-:-:S03]  /*3520*/  FFMA R51, R43, R51, R50 ;  /* 0x000000332b337223 */ /* 0x000fc60000000032 */
[----:B------:R-:W-:Y:S01]  /*3530*/  FFMA R60, R60, R28, R75 ;  /* 0x0000001c3c3c7223 */ /* 0x000fe2000000004b */
[----:B------:R-:W-:-:S03]  /*3540*/  FFMA R24, R28, R24, R51 ;  /* 0x000000181c187223 */ /* 0x000fc60000000033 */
[C---:B------:R-:W-:Y:S01]  /*3550*/  FFMA R61, R29.reuse, R61, R60 ;  /* 0x0000003d1d3d7223 */ /* 0x040fe2000000003c */
[----:B------:R-:W-:-:S03]  /*3560*/  FFMA R25, R29, R25, R24 ;  /* 0x000000191d197223 */ /* 0x000fc60000000018 */
[C---:B----4-:R-:W-:Y:S01]  /*3570*/  FFMA R62, R30.reuse, R62, R61 ;  /* 0x0000003e1e3e7223 */ /* 0x050fe2000000003d */
[----:B------:R-:W-:-:S03]  /*3580*/  FFMA R26, R30, R26, R25 ;  /* 0x0000001a1e1a7223 */ /* 0x000fc60000000019 */
[C---:B------:R-:W-:Y:S01]  /*3590*/  FFMA R63, R31.reuse, R63, R62 ;  /* 0x0000003f1f3f7223 */ /* 0x040fe2000000003e */
[----:B------:R-:W-:Y:S01]  /*35a0*/  FFMA R45, R31, R27, R26 ;  /* 0x0000001b1f2d7223 */ /* 0x000fe2000000001a */
[----:B------:R-:W-:Y:S06]  /*35b0*/  @P5 BRA `(.L_x_0) ;  /* 0xffffffd000645947 */ /* 0x000fec000383ffff */
[----:B------:R-:W-:Y:S05]  /*35c0*/  @P4 BRA `(.L_x_1) ;  /* 0xffffffc800dc4947 */ /* 0x000fea000383ffff */
[----:B------:R-:W0:Y:S01]  /*35d0*/  S2R R6, SR_TID.X ;  /* 0x0000000000067919 */ /* 0x000e220000002100 */
[----:B------:R-:W-:-:S05]  /*35e0*/  IMAD.HI.U32 R2, R0, 0x2aaaaaab, RZ ;  /* 0x2aaaaaab00027827 */ /* 0x000fca00078e00ff */
[----:B------:R-:W-:Y:S02]  /*35f0*/  SHF.R.U32.HI R5, RZ, 0x3, R2 ;  /* 0x00000003ff057819 */ /* 0x000fe40000011602 */
[----:B------:R-:W1:Y:S03]  /*3600*/  LDC.64 R2, c[0x0][0x380] ;  /* 0x0000e000ff027b82 */ /* 0x000e660000000a00 */
[----:B------:R-:W-:Y:S01]  /*3610*/  IMAD R4, R5, -0x30, R0 ;  /* 0xffffffd005047824 */ /* 0x000fe200078e0200 */
[----:B------:R-:W-:-:S04]  /*3620*/  SHF.L.U32 R0, R0, 0x4, RZ ;  /* 0x0000000400007819 */ /* 0x000fc800000006ff */
[----:B------:R-:W-:-:S04]  /*3630*/  SHF.L.U32 R4, R4, 0x6, RZ ;  /* 0x0000000604047819 */ /* 0x000fc800000006ff */
[----:B------:R-:W-:Y:S02]  /*3640*/  LOP3.LUT R4, R4, 0xc00, RZ, 0xc0, !PT ;  /* 0x00000c0004047812 */ /* 0x000fe400078ec0ff */
[----:B0-----:R-:W-:Y:S02]  /*3650*/  LOP3.LUT R7, R6, 0xf, RZ, 0xc0, !PT ;  /* 0x0000000f06077812 */ /* 0x001fe400078ec0ff */
[----:B------:R-:W-:-:S03]  /*3660*/  SHF.R.U32.HI R6, RZ, 0x4, R6 ;  /* 0x00000004ff067819 */ /* 0x000fc60000011606 */
[----:B------:R-:W-:Y:S01]  /*3670*/  IMAD R104, R104, 0xc00, R7 ;  /* 0x00000c0068687824 */ /* 0x000fe200078e0207 */
[----:B------:R-:W-:-:S03]  /*3680*/  LOP3.LUT R7, R6, 0x1, RZ, 0xc0, !PT ;  /* 0x0000000106077812 */ /* 0x000fc600078ec0ff */
[----:B------:R-:W-:Y:S01]  /*3690*/  IMAD R104, R5, 0x4800, R104 ;  /* 0x0000480005687824 */ /* 0x000fe200078e0268 */
[----:B------:R-:W-:-:S04]  /*36a0*/  LOP3.LUT R5, R0, 0xf0, RZ, 0xc0, !PT ;  /* 0x000000f000057812 */ /* 0x000fc800078ec0ff */
[----:B------:R-:W-:-:S04]  /*36b0*/  IADD3 R104, PT, PT, R4, R104, R5 ;  /* 0x0000006804687210 */ /* 0x000fc80007ffe005 */
[----:B------:R-:W-:-:S05]  /*36c0*/  LEA R5, R7, R104, 0x8 ;  /* 0x0000006807057211 */ /* 0x000fca00078e40ff */
[----:B-1----:R-:W-:-:S05]  /*36d0*/  IMAD.WIDE.U32 R2, R5, 0x4, R2 ;  /* 0x0000000405027825 */ /* 0x002fca00078e0002 */
[----:B------:R-:W-:Y:S04]  /*36e0*/  STG.E desc[UR8][R2.64], R63 ;  /* 0x0000003f02007986 */ /* 0x000fe8000c101908 */
[----:B------:R-:W-:Y:S01]  /*36f0*/  STG.E desc[UR8][R2.64+0x800], R45 ;  /* 0x0008002d02007986 */ /* 0x000fe2000c101908 */
[----:B------:R-:W-:Y:S05]  /*3700*/  EXIT ;  /* 0x000000000000794d */ /* 0x000fea0003800000 */
.L_x_2:
[----:B------:R-:W-:-:S00]  /*3710*/  BRA `(.L_x_2) ;  /* 0xfffffffc00fc7947 */ /* 0x000fc0000383ffff */
[----:B------:R-:W-:-:S00]  /*3720*/  NOP ;  /* 0x0000000000007918 */ /* 0x000fc00000000000 */
        /* <DEDUP_REMOVED lines=13> */
.L_x_3:


//--------------------- .nv.shared.main_kernel    --------------------------
	.section	.nv.shared.main_kernel,"aw",@nobits
	.sectionflags	@""
	.align	4
.nv.shared.main_kernel:
	.zero		25600


//--------------------- .nv.shared.reserved.0     --------------------------
	.section	.nv.shared.reserved.0,"aw",@nobits
	.weak		__nv_reservedSMEM_offset_0_alias
	.size		__nv_reservedSMEM_offset_0_alias, 0, 64
	.other		__nv_reservedSMEM_offset_0_alias,@"STO_CUDA_RESERVED_SHARED STV_DEFAULT"
__nv_reservedSMEM_offset_0_alias:
	.zero		0
	.zero		64


//--------------------- .nv.constant0.main_kernel --------------------------
	.section	.nv.constant0.main_kernel,"a",@progbits
	.sectionflags	@""
	.align	4
.nv.constant0.main_kernel:
	.zero		920


//--------------------- SYMBOLS --------------------------

	.type		.nv.reservedSmem.offset0,@object
	.size		.nv.reservedSmem.offset0,0x4
	.type		.nv.reservedSmem.cap,@object
	.size		.nv.reservedSmem.cap,0x4
